	.target	sm_100a

	.elftype	@"ET_EXEC"


//--------------------- .note.nv.tkinfo           --------------------------
	.section	.note.nv.tkinfo,"",@"SHT_NOTE"
	.sectionflags	@"SHF_NOTE_NV_TKINFO"
	.tkinfo
        /*0018*/ 	.word	0x00000002
        /*0030*/ 	.string	""
        /*0030*/ 	.string	"ptxas"
        /*0030*/ 	.string	"Cuda compilation tools, release 13.0, V13.0.88"
        /*0030*/ 	.string	"Build cuda_13.0.r13.0/compiler.36424714_0"
        /*0030*/ 	.string	"-arch sm_100a -m 64 "



//--------------------- .note.nv.cuinfo           --------------------------
	.section	.note.nv.cuinfo,"",@"SHT_NOTE"
	.sectionflags	@"SHF_NOTE_NV_CUINFO"
        /*0018*/ 	.short	0x0002
        /*001a*/ 	.short	0x0064
        /*001c*/ 	.short	0x0082
	.zero		2


//--------------------- .nv.info                  --------------------------
	.section	.nv.info,"",@"SHT_CUDA_INFO"
	.align	4


	//----- nvinfo : EIATTR_REGCOUNT
	.align		4
        /*0000*/ 	.byte	0x04, 0x2f
        /*0002*/ 	.short	(.L_19 - .L_18)
	.align		4
.L_18:
        /*0004*/ 	.word	index@(_ZN7cutlass13device_kernelINS_4gemm6kernel13GemmUniversalIN4cute5tupleIJiiiiEEENS1_10collective13CollectiveMmaINS1_35MainloopSm100TmaUmmaWarpSpecializedILi3ELi2ELi4ENS5_IJNS4_1CILi1EEESB_SB_EEEEENS5_IJNSA_ILi64EEENSA_ILi128EEESE_EEENS_12float_e4m3_tENS5_IJlSB_lEEESH_SI_NS4_8TiledMMAINS4_8MMA_AtomIJNS4_10MMA_TraitsINS4_19SM100_MMA_F8F6F4_SSEJSH_SH_fSE_SF_NS4_17integral_constantINS4_4UMMA5MajorELSP_0EEESQ_NSN_INSO_7ScaleInELSR_0EEESS_EEEEEENS4_6LayoutISC_NS5_IJNSA_ILi0EEESW_SW_EEEEENS5_IJNS4_10UnderscoreESZ_SZ_EEEEENS4_13SM90_TMA_LOADENS4_14ComposedLayoutINS4_7SwizzleILi2ELi4ELi3EEENS4_18smem_ptr_flag_bitsILi8EEENSV_INS5_IJNSA_ILi8EEESE_EEENS5_IJSE_SB_EEEEEEEvNS4_8identityES12_S1C_vS1D_EENS_8epilogue10collective18CollectiveEpilogueINS1F_23Sm100TmaWarpSpecializedILi2ELi2ELi32ELb0ELb0EEEJSG_NS5_IJNSV_ISE_SB_EES1K_EEESH_SI_SH_SI_NS1F_6fusion15FusionCallbacksIS1J_NS1M_17LinearCombinationISH_fSH_fLNS_15FloatRoundStyleE2EEESG_S1L_JEEENS4_5SM1004TMEM4LOAD26SM100_TMEM_LOAD_16dp32b32xES12_S1C_NS4_39AutoVectorizingCopyWithAssumedAlignmentILi128EEENS4_14SM90_TMA_STOREES1C_S1X_S1X_EEEvvEEEEvNT_6ParamsE)
        /*0008*/ 	.word	0x00000080


	//----- nvinfo : EIATTR_FRAME_SIZE
	.align		4
.L_19:
        /*000c*/ 	.byte	0x04, 0x11
        /*000e*/ 	.short	(.L_21 - .L_20)
	.align		4
.L_20:
        /*0010*/ 	.word	index@($__internal_2_$__cuda_sm10x_tcgen05_guardrail_trap_unallocated_columns_being_dealloced)
        /*0014*/ 	.word	0x00000000


	//----- nvinfo : EIATTR_FRAME_SIZE
	.align		4
.L_21:
        /*0018*/ 	.byte	0x04, 0x11
        /*001a*/ 	.short	(.L_23 - .L_22)
	.align		4
.L_22:
        /*001c*/ 	.word	index@($__internal_1_$__cuda_sm10x_tcgen05_guardrail_trap_phase_invalid_during_alloc)
        /*0020*/ 	.word	0x00000000


	//----- nvinfo : EIATTR_FRAME_SIZE
	.align		4
.L_23:
        /*0024*/ 	.byte	0x04, 0x11
        /*0026*/ 	.short	(.L_25 - .L_24)
	.align		4
.L_24:
        /*0028*/ 	.word	index@($__internal_0_$__cuda_sm10x_tcgen05_guardrail_trap_col_being_dealloced_not_returned_by_alloc)
        /*002c*/ 	.word	0x00000000


	//----- nvinfo : EIATTR_FRAME_SIZE
	.align		4
.L_25:
        /*0030*/ 	.byte	0x04, 0x11
        /*0032*/ 	.short	(.L_27 - .L_26)
	.align		4
.L_26:
        /*0034*/ 	.word	index@(_ZN7cutlass13device_kernelINS_4gemm6kernel13GemmUniversalIN4cute5tupleIJiiiiEEENS1_10collective13CollectiveMmaINS1_35MainloopSm100TmaUmmaWarpSpecializedILi3ELi2ELi4ENS5_IJNS4_1CILi1EEESB_SB_EEEEENS5_IJNSA_ILi64EEENSA_ILi128EEESE_EEENS_12float_e4m3_tENS5_IJlSB_lEEESH_SI_NS4_8TiledMMAINS4_8MMA_AtomIJNS4_10MMA_TraitsINS4_19SM100_MMA_F8F6F4_SSEJSH_SH_fSE_SF_NS4_17integral_constantINS4_4UMMA5MajorELSP_0EEESQ_NSN_INSO_7ScaleInELSR_0EEESS_EEEEEENS4_6LayoutISC_NS5_IJNSA_ILi0EEESW_SW_EEEEENS5_IJNS4_10UnderscoreESZ_SZ_EEEEENS4_13SM90_TMA_LOADENS4_14ComposedLayoutINS4_7SwizzleILi2ELi4ELi3EEENS4_18smem_ptr_flag_bitsILi8EEENSV_INS5_IJNSA_ILi8EEESE_EEENS5_IJSE_SB_EEEEEEEvNS4_8identityES12_S1C_vS1D_EENS_8epilogue10collective18CollectiveEpilogueINS1F_23Sm100TmaWarpSpecializedILi2ELi2ELi32ELb0ELb0EEEJSG_NS5_IJNSV_ISE_SB_EES1K_EEESH_SI_SH_SI_NS1F_6fusion15FusionCallbacksIS1J_NS1M_17LinearCombinationISH_fSH_fLNS_15FloatRoundStyleE2EEESG_S1L_JEEENS4_5SM1004TMEM4LOAD26SM100_TMEM_LOAD_16dp32b32xES12_S1C_NS4_39AutoVectorizingCopyWithAssumedAlignmentILi128EEENS4_14SM90_TMA_STOREES1C_S1X_S1X_EEEvvEEEEvNT_6ParamsE)
        /*0038*/ 	.word	0x00000000


	//----- nvinfo : EIATTR_MIN_STACK_SIZE
	.align		4
.L_27:
        /*003c*/ 	.byte	0x04, 0x12
        /*003e*/ 	.short	(.L_29 - .L_28)
	.align		4
.L_28:
        /*0040*/ 	.word	index@(_ZN7cutlass13device_kernelINS_4gemm6kernel13GemmUniversalIN4cute5tupleIJiiiiEEENS1_10collective13CollectiveMmaINS1_35MainloopSm100TmaUmmaWarpSpecializedILi3ELi2ELi4ENS5_IJNS4_1CILi1EEESB_SB_EEEEENS5_IJNSA_ILi64EEENSA_ILi128EEESE_EEENS_12float_e4m3_tENS5_IJlSB_lEEESH_SI_NS4_8TiledMMAINS4_8MMA_AtomIJNS4_10MMA_TraitsINS4_19SM100_MMA_F8F6F4_SSEJSH_SH_fSE_SF_NS4_17integral_constantINS4_4UMMA5MajorELSP_0EEESQ_NSN_INSO_7ScaleInELSR_0EEESS_EEEEEENS4_6LayoutISC_NS5_IJNSA_ILi0EEESW_SW_EEEEENS5_IJNS4_10UnderscoreESZ_SZ_EEEEENS4_13SM90_TMA_LOADENS4_14ComposedLayoutINS4_7SwizzleILi2ELi4ELi3EEENS4_18smem_ptr_flag_bitsILi8EEENSV_INS5_IJNSA_ILi8EEESE_EEENS5_IJSE_SB_EEEEEEEvNS4_8identityES12_S1C_vS1D_EENS_8epilogue10collective18CollectiveEpilogueINS1F_23Sm100TmaWarpSpecializedILi2ELi2ELi32ELb0ELb0EEEJSG_NS5_IJNSV_ISE_SB_EES1K_EEESH_SI_SH_SI_NS1F_6fusion15FusionCallbacksIS1J_NS1M_17LinearCombinationISH_fSH_fLNS_15FloatRoundStyleE2EEESG_S1L_JEEENS4_5SM1004TMEM4LOAD26SM100_TMEM_LOAD_16dp32b32xES12_S1C_NS4_39AutoVectorizingCopyWithAssumedAlignmentILi128EEENS4_14SM90_TMA_STOREES1C_S1X_S1X_EEEvvEEEEvNT_6ParamsE)
        /*0044*/ 	.word	0x00000000
.L_29:


//--------------------- .nv.compat                --------------------------
	.section	.nv.compat,"",@"SHT_CUDA_COMPAT_INFO"
	.align	4
        /*0000*/ 	.byte	0x02, 0x09, 0x01, 0x00, 0x02, 0x02, 0x02, 0x00, 0x02, 0x05, 0x05, 0x00, 0x03, 0x07, 0x01, 0x01
        /*0010*/ 	.byte	0x02, 0x03, 0x01, 0x00, 0x02, 0x06, 0x01, 0x00, 0x04, 0x0b, 0x08, 0x00, 0x09, 0x00, 0x00, 0x00
        /*0020*/ 	.byte	0x00, 0x00, 0x00, 0x00


//--------------------- .nv.info._ZN7cutlass13device_kernelINS_4gemm6kernel13GemmUniversalIN4cute5tupleIJiiiiEEENS1_10collective13CollectiveMmaINS1_35MainloopSm100TmaUmmaWarpSpecializedILi3ELi2ELi4ENS5_IJNS4_1CILi1EEESB_SB_EEEEENS5_IJNSA_ILi64EEENSA_ILi128EEESE_EEENS_12float_e4m3_tENS5_IJlSB_lEEESH_SI_NS4_8TiledMMAINS4_8MMA_AtomIJNS4_10MMA_TraitsINS4_19SM100_MMA_F8F6F4_SSEJSH_SH_fSE_SF_NS4_17integral_constantINS4_4UMMA5MajorELSP_0EEESQ_NSN_INSO_7ScaleInELSR_0EEESS_EEEEEENS4_6LayoutISC_NS5_IJNSA_ILi0EEESW_SW_EEEEENS5_IJNS4_10UnderscoreESZ_SZ_EEEEENS4_13SM90_TMA_LOADENS4_14ComposedLayoutINS4_7SwizzleILi2ELi4ELi3EEENS4_18smem_ptr_flag_bitsILi8EEENSV_INS5_IJNSA_ILi8EEESE_EEENS5_IJSE_SB_EEEEEEEvNS4_8identityES12_S1C_vS1D_EENS_8epilogue10collective18CollectiveEpilogueINS1F_23Sm100TmaWarpSpecializedILi2ELi2ELi32ELb0ELb0EEEJSG_NS5_IJNSV_ISE_SB_EES1K_EEESH_SI_SH_SI_NS1F_6fusion15FusionCallbacksIS1J_NS1M_17LinearCombinationISH_fSH_fLNS_15FloatRoundStyleE2EEESG_S1L_JEEENS4_5SM1004TMEM4LOAD26SM100_TMEM_LOAD_16dp32b32xES12_S1C_NS4_39AutoVectorizingCopyWithAssumedAlignmentILi128EEENS4_14SM90_TMA_STOREES1C_S1X_S1X_EEEvvEEEEvNT_6ParamsE --------------------------
	.section	.nv.info._ZN7cutlass13device_kernelINS_4gemm6kernel13GemmUniversalIN4cute5tupleIJiiiiEEENS1_10collective13CollectiveMmaINS1_35MainloopSm100TmaUmmaWarpSpecializedILi3ELi2ELi4ENS5_IJNS4_1CILi1EEESB_SB_EEEEENS5_IJNSA_ILi64EEENSA_ILi128EEESE_EEENS_12float_e4m3_tENS5_IJlSB_lEEESH_SI_NS4_8TiledMMAINS4_8MMA_AtomIJNS4_10MMA_TraitsINS4_19SM100_MMA_F8F6F4_SSEJSH_SH_fSE_SF_NS4_17integral_constantINS4_4UMMA5MajorELSP_0EEESQ_NSN_INSO_7ScaleInELSR_0EEESS_EEEEEENS4_6LayoutISC_NS5_IJNSA_ILi0EEESW_SW_EEEEENS5_IJNS4_10UnderscoreESZ_SZ_EEEEENS4_13SM90_TMA_LOADENS4_14ComposedLayoutINS4_7SwizzleILi2ELi4ELi3EEENS4_18smem_ptr_flag_bitsILi8EEENSV_INS5_IJNSA_ILi8EEESE_EEENS5_IJSE_SB_EEEEEEEvNS4_8identityES12_S1C_vS1D_EENS_8epilogue10collective18CollectiveEpilogueINS1F_23Sm100TmaWarpSpecializedILi2ELi2ELi32ELb0ELb0EEEJSG_NS5_IJNSV_ISE_SB_EES1K_EEESH_SI_SH_SI_NS1F_6fusion15FusionCallbacksIS1J_NS1M_17LinearCombinationISH_fSH_fLNS_15FloatRoundStyleE2EEESG_S1L_JEEENS4_5SM1004TMEM4LOAD26SM100_TMEM_LOAD_16dp32b32xES12_S1C_NS4_39AutoVectorizingCopyWithAssumedAlignmentILi128EEENS4_14SM90_TMA_STOREES1C_S1X_S1X_EEEvvEEEEvNT_6ParamsE,"",@"SHT_CUDA_INFO"
	.sectionflags	@""
	.align	4


	//----- nvinfo : EIATTR_CUDA_API_VERSION
	.align		4
        /*0000*/ 	.byte	0x04, 0x37
        /*0002*/ 	.short	(.L_31 - .L_30)
.L_30:
        /*0004*/ 	.word	0x00000082


	//----- nvinfo : EIATTR_KPARAM_INFO
	.align		4
.L_31:
        /*0008*/ 	.byte	0x04, 0x17
        /*000a*/ 	.short	(.L_33 - .L_32)
.L_32:
        /*000c*/ 	.word	0x00000000
        /*0010*/ 	.short	0x0000
        /*0012*/ 	.short	0x0000
        /*0014*/ 	.byte	0x00, 0xf0, 0x01, 0x20


	//----- nvinfo : EIATTR_AT_ENTRY_FRAGMENTS
	.align		4
.L_33:
        /*0018*/ 	.byte	0x04, 0x4f
        /*001a*/ 	.short	(.L_35 - .L_34)


	//   ....[0]....
.L_34:
        /*001c*/ 	.word	0x00000006


	//----- nvinfo : EIATTR_RESERVED_SMEM_USED
	.align		4
.L_35:
        /*0020*/ 	.byte	0x01, 0x41
	.zero		2


	//----- nvinfo : EIATTR_SPARSE_MMA_MASK
	.align		4
        /*0024*/ 	.byte	0x03, 0x50
        /*0026*/ 	.short	0x0000


	//----- nvinfo : EIATTR_TCGEN05_1CTA_USED
	.align		4
        /*0028*/ 	.byte	0x01, 0x51
	.zero		2


	//----- nvinfo : EIATTR_MAXREG_COUNT
	.align		4
        /*002c*/ 	.byte	0x03, 0x1b
        /*002e*/ 	.short	0x00ff


	//----- nvinfo : EIATTR_NUM_BARRIERS
	.align		4
        /*0030*/ 	.byte	0x02, 0x4c
        /*0032*/ 	.byte	0x07
	.zero		1


	//----- nvinfo : EIATTR_EXTERNS
	.align		4
        /*0034*/ 	.byte	0x04, 0x0f
        /*0036*/ 	.short	(.L_37 - .L_36)


	//   ....[0]....
	.align		4
.L_36:
        /*0038*/ 	.word	index@(__assertfail)


	//----- nvinfo : EIATTR_MERCURY_ISA_VERSION
	.align		4
.L_37:
        /*003c*/ 	.byte	0x03, 0x5f
        /*003e*/ 	.short	0x0101


	//----- nvinfo : EIATTR_INT_WARP_WIDE_INSTR_OFFSETS
	.align		4
        /*0040*/ 	.byte	0x04, 0x31
        /*0042*/ 	.short	(.L_39 - .L_38)


	//   ....[0]....
.L_38:
        /*0044*/ 	.word	0x00001d90


	//   ....[1]....
        /*0048*/ 	.word	0x000036d0


	//   ....[2]....
        /*004c*/ 	.word	0x000036f0


	//   ....[3]....
        /*0050*/ 	.word	0x00003720


	//   ....[4]....
        /*0054*/ 	.word	0x00004050


	//   ....[5]....
        /*0058*/ 	.word	0x000040c0


	//   ....[6]....
        /*005c*/ 	.word	0x000042a0


	//   ....[7]....
        /*0060*/ 	.word	0x00004400


	//----- nvinfo : EIATTR_COOP_GROUP_MASK_REGIDS
	.align		4
.L_39:
        /*0064*/ 	.byte	0x04, 0x29
        /*0066*/ 	.short	(.L_41 - .L_40)


	//   ....[0]....
.L_40:
        /*0068*/ 	.word	0xffffffff


	//   ....[1]....
        /*006c*/ 	.word	0xffffffff


	//   ....[2]....
        /*0070*/ 	.word	0xffffffff


	//   ....[3]....
        /*0074*/ 	.word	0xffffffff


	//   ....[4]....
        /*0078*/ 	.word	0xffffffff


	//   ....[5]....
        /*007c*/ 	.word	0xffffffff


	//   ....[6]....
        /*0080*/ 	.word	0xffffffff


	//   ....[7]....
        /*0084*/ 	.word	0xffffffff


	//   ....[8]....
        /*0088*/ 	.word	0xffffffff


	//   ....[9]....
        /*008c*/ 	.word	0xffffffff


	//   ....[10]....
        /*0090*/ 	.word	0xffffffff


	//   ....[11]....
        /*0094*/ 	.word	0xffffffff


	//   ....[12]....
        /*0098*/ 	.word	0xffffffff


	//----- nvinfo : EIATTR_COOP_GROUP_INSTR_OFFSETS
	.align		4
.L_41:
        /*009c*/ 	.byte	0x04, 0x28
        /*009e*/ 	.short	(.L_43 - .L_42)


	//   ....[0]....
.L_42:
        /*00a0*/ 	.word	0x00000090


	//   ....[1]....
        /*00a4*/ 	.word	0x000004d0


	//   ....[2]....
        /*00a8*/ 	.word	0x00000620


	//   ....[3]....
        /*00ac*/ 	.word	0x00000780


	//   ....[4]....
        /*00b0*/ 	.word	0x00000880


	//   ....[5]....
        /*00b4*/ 	.word	0x000009f0


	//   ....[6]....
        /*00b8*/ 	.word	0x00000b90


	//   ....[7]....
        /*00bc*/ 	.word	0x00001c70


	//   ....[8]....
        /*00c0*/ 	.word	0x000029c0


	//   ....[9]....
        /*00c4*/ 	.word	0x00002bd0


	//   ....[10]....
        /*00c8*/ 	.word	0x00002c00


	//   ....[11]....
        /*00cc*/ 	.word	0x000035b0


	//   ....[12]....
        /*00d0*/ 	.word	0x000037e0


	//----- nvinfo : EIATTR_VRC_CTA_INIT_COUNT
	.align		4
.L_43:
        /*00d4*/ 	.byte	0x02, 0x4a
        /*00d6*/ 	.byte	0x80
	.zero		1


	//----- nvinfo : EIATTR_SYSCALL_OFFSETS
	.align		4
        /*00d8*/ 	.byte	0x04, 0x46
        /*00da*/ 	.short	(.L_45 - .L_44)


	//   ....[0]....
.L_44:
        /*00dc*/ 	.word	0x00004e40


	//   ....[1]....
        /*00e0*/ 	.word	0x00004f80


	//   ....[2]....
        /*00e4*/ 	.word	0x00005780


	//   ....[3]....
        /*00e8*/ 	.word	0x00006510


	//----- nvinfo : EIATTR_MBARRIER_INSTR_OFFSETS
	.align		4
.L_45:
        /*00ec*/ 	.byte	0x04, 0x39
        /*00ee*/ 	.short	(.L_47 - .L_46)


	//   ....[0]....
.L_46:
        /*00f0*/ 	.word	0x000005b0
        /*00f4*/ 	.word	0x000000ff
        /*00f8*/ 	.word	0x00000000
        /*00fc*/ 	.short	0x0100
        /*00fe*/ 	.byte	0x05
	.zero		1


	//   ....[1]....
        /*0100*/ 	.word	0x000005c0
        /*0104*/ 	.word	0x000000ff
        /*0108*/ 	.word	0x00000018
        /*010c*/ 	.short	0x0100
        /*010e*/ 	.byte	0x05
	.zero		1


	//   ....[2]....
        /*0110*/ 	.word	0x000005d0
        /*0114*/ 	.word	0x000000ff
        /*0118*/ 	.word	0x00000008
        /*011c*/ 	.short	0x0100
        /*011e*/ 	.byte	0x05
	.zero		1


	//   ....[3]....
        /*0120*/ 	.word	0x000005e0
        /*0124*/ 	.word	0x000000ff
        /*0128*/ 	.word	0x00000020
        /*012c*/ 	.short	0x0100
        /*012e*/ 	.byte	0x05
	.zero		1


	//   ....[4]....
        /*0130*/ 	.word	0x000005f0
        /*0134*/ 	.word	0x000000ff
        /*0138*/ 	.word	0x00000010
        /*013c*/ 	.short	0x0100
        /*013e*/ 	.byte	0x05
	.zero		1


	//   ....[5]....
        /*0140*/ 	.word	0x00000600
        /*0144*/ 	.word	0x000000ff
        /*0148*/ 	.word	0x00000028
        /*014c*/ 	.short	0x0100
        /*014e*/ 	.byte	0x05
	.zero		1


	//   ....[6]....
        /*0150*/ 	.word	0x00000730
        /*0154*/ 	.word	0x000000ff
        /*0158*/ 	.word	0x00000030
        /*015c*/ 	.short	0x0100
        /*015e*/ 	.byte	0x07
	.zero		1


	//   ....[7]....
        /*0160*/ 	.word	0x00000740
        /*0164*/ 	.word	0x000000ff
        /*0168*/ 	.word	0x00000040
        /*016c*/ 	.short	0x0100
        /*016e*/ 	.byte	0x07
	.zero		1


	//   ....[8]....
        /*0170*/ 	.word	0x00000750
        /*0174*/ 	.word	0x000000ff
        /*0178*/ 	.word	0x00000038
        /*017c*/ 	.short	0x0100
        /*017e*/ 	.byte	0x07
	.zero		1


	//   ....[9]....
        /*0180*/ 	.word	0x00000760
        /*0184*/ 	.word	0x000000ff
        /*0188*/ 	.word	0x00000048
        /*018c*/ 	.short	0x0100
        /*018e*/ 	.byte	0x07
	.zero		1


	//   ....[10]....
        /*0190*/ 	.word	0x00000850
        /*0194*/ 	.word	0x000000ff
        /*0198*/ 	.word	0x00000050
        /*019c*/ 	.short	0x0100
        /*019e*/ 	.byte	0x05
	.zero		1


	//   ....[11]....
        /*01a0*/ 	.word	0x00000860
        /*01a4*/ 	.word	0x000000ff
        /*01a8*/ 	.word	0x00000058
        /*01ac*/ 	.short	0x0100
        /*01ae*/ 	.byte	0x05
	.zero		1


	//   ....[12]....
        /*01b0*/ 	.word	0x000009a0
        /*01b4*/ 	.word	0x000000ff
        /*01b8*/ 	.word	0x00000060
        /*01bc*/ 	.short	0x0100
        /*01be*/ 	.byte	0x05
	.zero		1


	//   ....[13]....
        /*01c0*/ 	.word	0x000009b0
        /*01c4*/ 	.word	0x000000ff
        /*01c8*/ 	.word	0x00000070
        /*01cc*/ 	.short	0x0100
        /*01ce*/ 	.byte	0x05
	.zero		1


	//   ....[14]....
        /*01d0*/ 	.word	0x000009c0
        /*01d4*/ 	.word	0x000000ff
        /*01d8*/ 	.word	0x00000068
        /*01dc*/ 	.short	0x0100
        /*01de*/ 	.byte	0x05
	.zero		1


	//   ....[15]....
        /*01e0*/ 	.word	0x000009d0
        /*01e4*/ 	.word	0x000000ff
        /*01e8*/ 	.word	0x00000078
        /*01ec*/ 	.short	0x0100
        /*01ee*/ 	.byte	0x05
	.zero		1


	//   ....[16]....
        /*01f0*/ 	.word	0x00000b00
        /*01f4*/ 	.word	0x000000ff
        /*01f8*/ 	.word	0x00000080
        /*01fc*/ 	.short	0x0100
        /*01fe*/ 	.byte	0x07
	.zero		1


	//   ....[17]....
        /*0200*/ 	.word	0x00000b10
        /*0204*/ 	.word	0x000000ff
        /*0208*/ 	.word	0x000000a0
        /*020c*/ 	.short	0x0100
        /*020e*/ 	.byte	0x07
	.zero		1


	//   ....[18]....
        /*0210*/ 	.word	0x00000b20
        /*0214*/ 	.word	0x000000ff
        /*0218*/ 	.word	0x00000088
        /*021c*/ 	.short	0x0100
        /*021e*/ 	.byte	0x07
	.zero		1


	//   ....[19]....
        /*0220*/ 	.word	0x00000b30
        /*0224*/ 	.word	0x000000ff
        /*0228*/ 	.word	0x000000a8
        /*022c*/ 	.short	0x0100
        /*022e*/ 	.byte	0x07
	.zero		1


	//   ....[20]....
        /*0230*/ 	.word	0x00000b40
        /*0234*/ 	.word	0x000000ff
        /*0238*/ 	.word	0x00000090
        /*023c*/ 	.short	0x0100
        /*023e*/ 	.byte	0x07
	.zero		1


	//   ....[21]....
        /*0240*/ 	.word	0x00000b50
        /*0244*/ 	.word	0x000000ff
        /*0248*/ 	.word	0x000000b0
        /*024c*/ 	.short	0x0100
        /*024e*/ 	.byte	0x07
	.zero		1


	//   ....[22]....
        /*0250*/ 	.word	0x00000b60
        /*0254*/ 	.word	0x000000ff
        /*0258*/ 	.word	0x00000098
        /*025c*/ 	.short	0x0100
        /*025e*/ 	.byte	0x07
	.zero		1


	//   ....[23]....
        /*0260*/ 	.word	0x00000b70
        /*0264*/ 	.word	0x000000ff
        /*0268*/ 	.word	0x000000b8
        /*026c*/ 	.short	0x0100
        /*026e*/ 	.byte	0x07
	.zero		1


	//   ....[24]....
        /*0270*/ 	.word	0x00000c60
        /*0274*/ 	.word	0x000000ff
        /*0278*/ 	.word	0x000000c0
        /*027c*/ 	.short	0x0100
        /*027e*/ 	.byte	0x05
	.zero		1


	//   ....[25]....
        /*0280*/ 	.word	0x00000c70
        /*0284*/ 	.word	0x000000ff
        /*0288*/ 	.word	0x000000d0
        /*028c*/ 	.short	0x0100
        /*028e*/ 	.byte	0x05
	.zero		1


	//   ....[26]....
        /*0290*/ 	.word	0x00000c80
        /*0294*/ 	.word	0x000000ff
        /*0298*/ 	.word	0x000000c8
        /*029c*/ 	.short	0x0100
        /*029e*/ 	.byte	0x05
	.zero		1


	//   ....[27]....
        /*02a0*/ 	.word	0x00000c90
        /*02a4*/ 	.word	0x000000ff
        /*02a8*/ 	.word	0x000000d8
        /*02ac*/ 	.short	0x0100
        /*02ae*/ 	.byte	0x05
	.zero		1


	//   ....[28]....
        /*02b0*/ 	.word	0x00001570
        /*02b4*/ 	.word	0x00000003
        /*02b8*/ 	.word	0x000000d0
        /*02bc*/ 	.short	0x010a
        /*02be*/ 	.byte	0xff
	.zero		1


	//   ....[29]....
        /*02c0*/ 	.word	0x000015a0
        /*02c4*/ 	.word	0x00000003
        /*02c8*/ 	.word	0x000000c0
        /*02cc*/ 	.short	0x0101
        /*02ce*/ 	.byte	0xff
	.zero		1


	//   ....[30]....
        /*02d0*/ 	.word	0x00001670
        /*02d4*/ 	.word	0x000000ff
        /*02d8*/ 	.word	0x00000018
        /*02dc*/ 	.short	0x010a
        /*02de*/ 	.byte	0x08
	.zero		1


	//   ....[31]....
        /*02e0*/ 	.word	0x00001710
        /*02e4*/ 	.word	0x000000ff
        /*02e8*/ 	.word	0x00000018
        /*02ec*/ 	.short	0x010a
        /*02ee*/ 	.byte	0x21
	.zero		1


	//   ....[32]....
        /*02f0*/ 	.word	0x00001860
        /*02f4*/ 	.word	0x000000ff
        /*02f8*/ 	.word	0x00000018
        /*02fc*/ 	.short	0x010a
        /*02fe*/ 	.byte	0x08
	.zero		1


	//   ....[33]....
        /*0300*/ 	.word	0x00001970
        /*0304*/ 	.word	0x000000ff
        /*0308*/ 	.word	0x00000058
        /*030c*/ 	.short	0x0101
        /*030e*/ 	.byte	0x04
	.zero		1


	//   ....[34]....
        /*0310*/ 	.word	0x00001990
        /*0314*/ 	.word	0x000000ff
        /*0318*/ 	.word	0x00000018
        /*031c*/ 	.short	0x010a
        /*031e*/ 	.byte	0x08
	.zero		1


	//   ....[35]....
        /*0320*/ 	.word	0x00001a10
        /*0324*/ 	.word	0x000000ff
        /*0328*/ 	.word	0x00000018
        /*032c*/ 	.short	0x010a
        /*032e*/ 	.byte	0x11
	.zero		1


	//   ....[36]....
        /*0330*/ 	.word	0x00001b60
        /*0334*/ 	.word	0x000000ff
        /*0338*/ 	.word	0x00000018
        /*033c*/ 	.short	0x010a
        /*033e*/ 	.byte	0x08
	.zero		1


	//   ....[37]....
        /*0340*/ 	.word	0x00001ca0
        /*0344*/ 	.word	0x00000002
        /*0348*/ 	.word	0x00000060
        /*034c*/ 	.short	0x010a
        /*034e*/ 	.byte	0xff
	.zero		1


	//   ....[38]....
        /*0350*/ 	.word	0x00001d60
        /*0354*/ 	.word	0x00000002
        /*0358*/ 	.word	0x00000000
        /*035c*/ 	.short	0x0101
        /*035e*/ 	.byte	0xff
	.zero		1


	//   ....[39]....
        /*0360*/ 	.word	0x000022c0
        /*0364*/ 	.word	0x000000ff
        /*0368*/ 	.word	0x00000000
        /*036c*/ 	.short	0x010a
        /*036e*/ 	.byte	0x05
	.zero		1


	//   ....[40]....
        /*0370*/ 	.word	0x00002350
        /*0374*/ 	.word	0x000000ff
        /*0378*/ 	.word	0x00000000
        /*037c*/ 	.short	0x010a
        /*037e*/ 	.byte	0x05
	.zero		1


	//   ....[41]....
        /*0380*/ 	.word	0x000023f0
        /*0384*/ 	.word	0x00000000
        /*0388*/ 	.word	0x00000000
        /*038c*/ 	.short	0x010a
        /*038e*/ 	.byte	0xff
	.zero		1


	//   ....[42]....
        /*0390*/ 	.word	0x00002510
        /*0394*/ 	.word	0x00000000
        /*0398*/ 	.word	0x000000c0
        /*039c*/ 	.short	0x010a
        /*039e*/ 	.byte	0xff
	.zero		1


	//   ....[43]....
        /*03a0*/ 	.word	0x00002570
        /*03a4*/ 	.word	0x00000004
        /*03a8*/ 	.word	0x00000000
        /*03ac*/ 	.short	0x0101
        /*03ae*/ 	.byte	0xff
	.zero		1


	//   ....[44]....
        /*03b0*/ 	.word	0x00002590
        /*03b4*/ 	.word	0x000000ff
        /*03b8*/ 	.word	0x00000070
        /*03bc*/ 	.short	0x010a
        /*03be*/ 	.byte	0x05
	.zero		1


	//   ....[45]....
        /*03c0*/ 	.word	0x000026b0
        /*03c4*/ 	.word	0x00000000
        /*03c8*/ 	.word	0x00000060
        /*03cc*/ 	.short	0x010a
        /*03ce*/ 	.byte	0xff
	.zero		1


	//   ....[46]....
        /*03d0*/ 	.word	0x000027c0
        /*03d4*/ 	.word	0x00000000
        /*03d8*/ 	.word	0x00000000
        /*03dc*/ 	.short	0x0101
        /*03de*/ 	.byte	0xff
	.zero		1


	//   ....[47]....
        /*03e0*/ 	.word	0x00002850
        /*03e4*/ 	.word	0x000000ff
        /*03e8*/ 	.word	0x00000070
        /*03ec*/ 	.short	0x0106
        /*03ee*/ 	.byte	0x05
	.zero		1


	//   ....[48]....
        /*03f0*/ 	.word	0x00002870
        /*03f4*/ 	.word	0x000000ff
        /*03f8*/ 	.word	0x00000070
        /*03fc*/ 	.short	0x010a
        /*03fe*/ 	.byte	0x05
	.zero		1


	//   ....[49]....
        /*0400*/ 	.word	0x00002900
        /*0404*/ 	.word	0x000000ff
        /*0408*/ 	.word	0x00000070
        /*040c*/ 	.short	0x0106
        /*040e*/ 	.byte	0x04
	.zero		1


	//   ....[50]....
        /*0410*/ 	.word	0x00002940
        /*0414*/ 	.word	0x00000000
        /*0418*/ 	.word	0x00000070
        /*041c*/ 	.short	0x010a
        /*041e*/ 	.byte	0xff
	.zero		1


	//   ....[51]....
        /*0420*/ 	.word	0x00002e40
        /*0424*/ 	.word	0x00000000
        /*0428*/ 	.word	0x00000060
        /*042c*/ 	.short	0x010a
        /*042e*/ 	.byte	0xff
	.zero		1


	//   ....[52]....
        /*0430*/ 	.word	0x00002f40
        /*0434*/ 	.word	0x00000003
        /*0438*/ 	.word	0x00000000
        /*043c*/ 	.short	0x0101
        /*043e*/ 	.byte	0xff
	.zero		1


	//   ....[53]....
        /*0440*/ 	.word	0x00002f50
        /*0444*/ 	.word	0x000000ff
        /*0448*/ 	.word	0x00000000
        /*044c*/ 	.short	0x010a
        /*044e*/ 	.byte	0x04
	.zero		1


	//   ....[54]....
        /*0450*/ 	.word	0x00002fd0
        /*0454*/ 	.word	0x000000ff
        /*0458*/ 	.word	0x000000a0
        /*045c*/ 	.short	0x010a
        /*045e*/ 	.byte	0x08
	.zero		1


	//   ....[55]....
        /*0460*/ 	.word	0x000030b0
        /*0464*/ 	.word	0x000000ff
        /*0468*/ 	.word	0x00000000
        /*046c*/ 	.short	0x010a
        /*046e*/ 	.byte	0x07
	.zero		1


	//   ....[56]....
        /*0470*/ 	.word	0x000031f0
        /*0474*/ 	.word	0x000000ff
        /*0478*/ 	.word	0x00000000
        /*047c*/ 	.short	0x010a
        /*047e*/ 	.byte	0x04
	.zero		1


	//   ....[57]....
        /*0480*/ 	.word	0x000033e0
        /*0484*/ 	.word	0x000000ff
        /*0488*/ 	.word	0x00000000
        /*048c*/ 	.short	0x010a
        /*048e*/ 	.byte	0x05
	.zero		1


	//   ....[58]....
        /*0490*/ 	.word	0x00003470
        /*0494*/ 	.word	0x000000ff
        /*0498*/ 	.word	0x00000000
        /*049c*/ 	.short	0x010a
        /*049e*/ 	.byte	0x05
	.zero		1


	//   ....[59]....
        /*04a0*/ 	.word	0x00003500
        /*04a4*/ 	.word	0x000000ff
        /*04a8*/ 	.word	0x00000000
        /*04ac*/ 	.short	0x010a
        /*04ae*/ 	.byte	0x05
	.zero		1


	//   ....[60]....
        /*04b0*/ 	.word	0x00003590
        /*04b4*/ 	.word	0x000000ff
        /*04b8*/ 	.word	0x00000000
        /*04bc*/ 	.short	0x010a
        /*04be*/ 	.byte	0x07
	.zero		1


	//   ....[61]....
        /*04c0*/ 	.word	0x000039f0
        /*04c4*/ 	.word	0x00000000
        /*04c8*/ 	.word	0x00000060
        /*04cc*/ 	.short	0x010a
        /*04ce*/ 	.byte	0xff
	.zero		1


	//   ....[62]....
        /*04d0*/ 	.word	0x00003ab0
        /*04d4*/ 	.word	0x00000000
        /*04d8*/ 	.word	0x00000000
        /*04dc*/ 	.short	0x0101
        /*04de*/ 	.byte	0xff
	.zero		1


	//   ....[63]....
        /*04e0*/ 	.word	0x00003dd0
        /*04e4*/ 	.word	0x000000ff
        /*04e8*/ 	.word	0x00000058
        /*04ec*/ 	.short	0x010a
        /*04ee*/ 	.byte	0x07
	.zero		1


	//   ....[64]....
        /*04f0*/ 	.word	0x00003fc0
        /*04f4*/ 	.word	0x000000ff
        /*04f8*/ 	.word	0x00000040
        /*04fc*/ 	.short	0x010a
        /*04fe*/ 	.byte	0x07
	.zero		1


	//   ....[65]....
        /*0500*/ 	.word	0x00004190
        /*0504*/ 	.word	0x000000ff
        /*0508*/ 	.word	0x00000030
        /*050c*/ 	.short	0x010b
        /*050e*/ 	.byte	0x07
	.zero		1


	//   ....[66]....
        /*0510*/ 	.word	0x00004200
        /*0514*/ 	.word	0x000000ff
        /*0518*/ 	.word	0x00000000
        /*051c*/ 	.short	0x0101
        /*051e*/ 	.byte	0x08
	.zero		1


	//   ....[67]....
        /*0520*/ 	.word	0x00004230
        /*0524*/ 	.word	0x000000ff
        /*0528*/ 	.word	0x00000048
        /*052c*/ 	.short	0x010a
        /*052e*/ 	.byte	0x07
	.zero		1


	//   ....[68]....
        /*0530*/ 	.word	0x00004440
        /*0534*/ 	.word	0x000000ff
        /*0538*/ 	.word	0x00000038
        /*053c*/ 	.short	0x010b
        /*053e*/ 	.byte	0x07
	.zero		1


	//   ....[69]....
        /*0540*/ 	.word	0x00004460
        /*0544*/ 	.word	0x000000ff
        /*0548*/ 	.word	0x00000000
        /*054c*/ 	.short	0x0101
        /*054e*/ 	.byte	0x0d
	.zero		1


	//   ....[70]....
        /*0550*/ 	.word	0x00004490
        /*0554*/ 	.word	0x000000ff
        /*0558*/ 	.word	0x00000040
        /*055c*/ 	.short	0x010a
        /*055e*/ 	.byte	0x07
	.zero		1


	//   ....[71]....
        /*0560*/ 	.word	0x000044d0
        /*0564*/ 	.word	0x00000000
        /*0568*/ 	.word	0x00000048
        /*056c*/ 	.short	0x010a
        /*056e*/ 	.byte	0xff
	.zero		1


	//   ....[72]....
        /*0570*/ 	.word	0x00004810
        /*0574*/ 	.word	0x00000000
        /*0578*/ 	.word	0x00000060
        /*057c*/ 	.short	0x010a
        /*057e*/ 	.byte	0xff
	.zero		1


	//   ....[73]....
        /*0580*/ 	.word	0x00004920
        /*0584*/ 	.word	0x00000000
        /*0588*/ 	.word	0x00000000
        /*058c*/ 	.short	0x0101
        /*058e*/ 	.byte	0xff
	.zero		1


	//   ....[74]....
        /*0590*/ 	.word	0x00005370
        /*0594*/ 	.word	0x00000000
        /*0598*/ 	.word	0x00000030
        /*059c*/ 	.short	0x010a
        /*059e*/ 	.byte	0xff
	.zero		1


	//   ....[75]....
        /*05a0*/ 	.word	0x000053e0
        /*05a4*/ 	.word	0x00000071
        /*05a8*/ 	.word	0x00000080
        /*05ac*/ 	.short	0x010a
        /*05ae*/ 	.byte	0xff
	.zero		1


	//   ....[76]....
        /*05b0*/ 	.word	0x000054c0
        /*05b4*/ 	.word	0x00000000
        /*05b8*/ 	.word	0x00000030
        /*05bc*/ 	.short	0x010a
        /*05be*/ 	.byte	0xff
	.zero		1


	//   ....[77]....
        /*05c0*/ 	.word	0x00005600
        /*05c4*/ 	.word	0x00000000
        /*05c8*/ 	.word	0x00000000
        /*05cc*/ 	.short	0x0101
        /*05ce*/ 	.byte	0xff
	.zero		1


	//   ....[78]....
        /*05d0*/ 	.word	0x00005660
        /*05d4*/ 	.word	0x00000071
        /*05d8*/ 	.word	0x00000080
        /*05dc*/ 	.short	0x010a
        /*05de*/ 	.byte	0xff
	.zero		1


	//   ....[79]....
        /*05e0*/ 	.word	0x000061b0
        /*05e4*/ 	.word	0x00000020
        /*05e8*/ 	.word	0x00000030
        /*05ec*/ 	.short	0x010a
        /*05ee*/ 	.byte	0xff
	.zero		1


	//   ....[80]....
        /*05f0*/ 	.word	0x00006270
        /*05f4*/ 	.word	0x00000020
        /*05f8*/ 	.word	0x00000030
        /*05fc*/ 	.short	0x010a
        /*05fe*/ 	.byte	0xff
	.zero		1


	//   ....[81]....
        /*0600*/ 	.word	0x00006390
        /*0604*/ 	.word	0x00000003
        /*0608*/ 	.word	0x00000000
        /*060c*/ 	.short	0x0101
        /*060e*/ 	.byte	0xff
	.zero		1


	//   ....[82]....
        /*0610*/ 	.word	0x000067d0
        /*0614*/ 	.word	0x000000ff
        /*0618*/ 	.word	0x00000000
        /*061c*/ 	.short	0x0101
        /*061e*/ 	.byte	0x05
	.zero		1


	//   ....[83]....
        /*0620*/ 	.word	0x00007010
        /*0624*/ 	.word	0x00000003
        /*0628*/ 	.word	0x000000d0
        /*062c*/ 	.short	0x010a
        /*062e*/ 	.byte	0xff
	.zero		1


	//   ....[84]....
        /*0630*/ 	.word	0x00007070
        /*0634*/ 	.word	0x00000002
        /*0638*/ 	.word	0x00000018
        /*063c*/ 	.short	0x010a
        /*063e*/ 	.byte	0xff
	.zero		1


	//   ....[85]....
        /*0640*/ 	.word	0x000070d0
        /*0644*/ 	.word	0x00000002
        /*0648*/ 	.word	0x00000018
        /*064c*/ 	.short	0x010a
        /*064e*/ 	.byte	0xff
	.zero		1


	//   ....[86]....
        /*0650*/ 	.word	0x00007120
        /*0654*/ 	.word	0x00000002
        /*0658*/ 	.word	0x00000060
        /*065c*/ 	.short	0x010a
        /*065e*/ 	.byte	0xff
	.zero		1


	//   ....[87]....
        /*0660*/ 	.word	0x00007180
        /*0664*/ 	.word	0x00000000
        /*0668*/ 	.word	0x00000000
        /*066c*/ 	.short	0x010a
        /*066e*/ 	.byte	0xff
	.zero		1


	//   ....[88]....
        /*0670*/ 	.word	0x000071e0
        /*0674*/ 	.word	0x00000000
        /*0678*/ 	.word	0x00000000
        /*067c*/ 	.short	0x010a
        /*067e*/ 	.byte	0xff
	.zero		1


	//   ....[89]....
        /*0680*/ 	.word	0x00007230
        /*0684*/ 	.word	0x00000000
        /*0688*/ 	.word	0x000000c0
        /*068c*/ 	.short	0x010a
        /*068e*/ 	.byte	0xff
	.zero		1


	//   ....[90]....
        /*0690*/ 	.word	0x00007290
        /*0694*/ 	.word	0x00000000
        /*0698*/ 	.word	0x00000070
        /*069c*/ 	.short	0x010a
        /*069e*/ 	.byte	0xff
	.zero		1


	//   ....[91]....
        /*06a0*/ 	.word	0x000072e0
        /*06a4*/ 	.word	0x00000000
        /*06a8*/ 	.word	0x00000060
        /*06ac*/ 	.short	0x010a
        /*06ae*/ 	.byte	0xff
	.zero		1


	//   ....[92]....
        /*06b0*/ 	.word	0x00007340
        /*06b4*/ 	.word	0x00000000
        /*06b8*/ 	.word	0x00000070
        /*06bc*/ 	.short	0x010a
        /*06be*/ 	.byte	0xff
	.zero		1


	//   ....[93]....
        /*06c0*/ 	.word	0x00007390
        /*06c4*/ 	.word	0x00000000
        /*06c8*/ 	.word	0x00000060
        /*06cc*/ 	.short	0x010a
        /*06ce*/ 	.byte	0xff
	.zero		1


	//   ....[94]....
        /*06d0*/ 	.word	0x000073f0
        /*06d4*/ 	.word	0x00000003
        /*06d8*/ 	.word	0x000000a0
        /*06dc*/ 	.short	0x010a
        /*06de*/ 	.byte	0xff
	.zero		1


	//   ....[95]....
        /*06e0*/ 	.word	0x00007450
        /*06e4*/ 	.word	0x00000000
        /*06e8*/ 	.word	0x00000000
        /*06ec*/ 	.short	0x010a
        /*06ee*/ 	.byte	0xff
	.zero		1


	//   ....[96]....
        /*06f0*/ 	.word	0x000074b0
        /*06f4*/ 	.word	0x00000000
        /*06f8*/ 	.word	0x00000000
        /*06fc*/ 	.short	0x010a
        /*06fe*/ 	.byte	0xff
	.zero		1


	//   ....[97]....
        /*0700*/ 	.word	0x00007510
        /*0704*/ 	.word	0x00000000
        /*0708*/ 	.word	0x00000000
        /*070c*/ 	.short	0x010a
        /*070e*/ 	.byte	0xff
	.zero		1


	//   ....[98]....
        /*0710*/ 	.word	0x00007570
        /*0714*/ 	.word	0x00000000
        /*0718*/ 	.word	0x00000000
        /*071c*/ 	.short	0x010a
        /*071e*/ 	.byte	0xff
	.zero		1


	//   ....[99]....
        /*0720*/ 	.word	0x000075d0
        /*0724*/ 	.word	0x00000000
        /*0728*/ 	.word	0x00000000
        /*072c*/ 	.short	0x010a
        /*072e*/ 	.byte	0xff
	.zero		1


	//   ....[100]....
        /*0730*/ 	.word	0x00007620
        /*0734*/ 	.word	0x00000000
        /*0738*/ 	.word	0x00000060
        /*073c*/ 	.short	0x010a
        /*073e*/ 	.byte	0xff
	.zero		1


	//   ....[101]....
        /*0740*/ 	.word	0x00007680
        /*0744*/ 	.word	0x00000000
        /*0748*/ 	.word	0x00000058
        /*074c*/ 	.short	0x010a
        /*074e*/ 	.byte	0xff
	.zero		1


	//   ....[102]....
        /*0750*/ 	.word	0x000076e0
        /*0754*/ 	.word	0x00000003
        /*0758*/ 	.word	0x00000040
        /*075c*/ 	.short	0x010a
        /*075e*/ 	.byte	0xff
	.zero		1


	//   ....[103]....
        /*0760*/ 	.word	0x00007740
        /*0764*/ 	.word	0x00000003
        /*0768*/ 	.word	0x00000048
        /*076c*/ 	.short	0x010a
        /*076e*/ 	.byte	0xff
	.zero		1


	//   ....[104]....
        /*0770*/ 	.word	0x000077a0
        /*0774*/ 	.word	0x00000000
        /*0778*/ 	.word	0x00000040
        /*077c*/ 	.short	0x010a
        /*077e*/ 	.byte	0xff
	.zero		1


	//   ....[105]....
        /*0780*/ 	.word	0x000077f0
        /*0784*/ 	.word	0x00000000
        /*0788*/ 	.word	0x00000060
        /*078c*/ 	.short	0x010a
        /*078e*/ 	.byte	0xff
	.zero		1


	//   ....[106]....
        /*0790*/ 	.word	0x00007840
        /*0794*/ 	.word	0x00000000
        /*0798*/ 	.word	0x00000030
        /*079c*/ 	.short	0x010a
        /*079e*/ 	.byte	0xff
	.zero		1


	//   ....[107]....
        /*07a0*/ 	.word	0x00007890
        /*07a4*/ 	.word	0x00000071
        /*07a8*/ 	.word	0x00000080
        /*07ac*/ 	.short	0x010a
        /*07ae*/ 	.byte	0xff
	.zero		1


	//   ....[108]....
        /*07b0*/ 	.word	0x000078e0
        /*07b4*/ 	.word	0x00000020
        /*07b8*/ 	.word	0x00000030
        /*07bc*/ 	.short	0x010a
        /*07be*/ 	.byte	0xff
	.zero		1


	//----- nvinfo : EIATTR_NUM_MBARRIERS
	.align		4
.L_47:
        /*07c0*/ 	.byte	0x03, 0x38
        /*07c2*/ 	.short	0x001c


	//----- nvinfo : EIATTR_EXIT_INSTR_OFFSETS
	.align		4
        /*07c4*/ 	.byte	0x04, 0x1c
        /*07c6*/ 	.short	(.L_49 - .L_48)


	//   ....[0]....
.L_48:
        /*07c8*/ 	.word	0x00002420


	//   ....[1]....
        /*07cc*/ 	.word	0x00002910


	//   ....[2]....
        /*07d0*/ 	.word	0x00002970


	//   ....[3]....
        /*07d4*/ 	.word	0x000037f0


	//   ....[4]....
        /*07d8*/ 	.word	0x00004500


	//   ....[5]....
        /*07dc*/ 	.word	0x00004540


	//   ....[6]....
        /*07e0*/ 	.word	0x00007000


	//----- nvinfo : EIATTR_MAX_THREADS
	.align		4
.L_49:
        /*07e4*/ 	.byte	0x04, 0x05
        /*07e6*/ 	.short	(.L_51 - .L_50)
.L_50:
        /*07e8*/ 	.word	0x00000100
        /*07ec*/ 	.word	0x00000001
        /*07f0*/ 	.word	0x00000001


	//----- nvinfo : EIATTR_CRS_STACK_SIZE
	.align		4
.L_51:
        /*07f4*/ 	.byte	0x04, 0x1e
        /*07f6*/ 	.short	(.L_53 - .L_52)
.L_52:
        /*07f8*/ 	.word	0x00000000


	//----- nvinfo : EIATTR_CBANK_PARAM_SIZE
	.align		4
.L_53:
        /*07fc*/ 	.byte	0x03, 0x19
        /*07fe*/ 	.short	0x0800


	//----- nvinfo : EIATTR_PARAM_CBANK
	.align		4
        /*0800*/ 	.byte	0x04, 0x0a
        /*0802*/ 	.short	(.L_55 - .L_54)
	.align		4
.L_54:
        /*0804*/ 	.word	index@(.nv.constant0._ZN7cutlass13device_kernelINS_4gemm6kernel13GemmUniversalIN4cute5tupleIJiiiiEEENS1_10collective13CollectiveMmaINS1_35MainloopSm100TmaUmmaWarpSpecializedILi3ELi2ELi4ENS5_IJNS4_1CILi1EEESB_SB_EEEEENS5_IJNSA_ILi64EEENSA_ILi128EEESE_EEENS_12float_e4m3_tENS5_IJlSB_lEEESH_SI_NS4_8TiledMMAINS4_8MMA_AtomIJNS4_10MMA_TraitsINS4_19SM100_MMA_F8F6F4_SSEJSH_SH_fSE_SF_NS4_17integral_constantINS4_4UMMA5MajorELSP_0EEESQ_NSN_INSO_7ScaleInELSR_0EEESS_EEEEEENS4_6LayoutISC_NS5_IJNSA_ILi0EEESW_SW_EEEEENS5_IJNS4_10UnderscoreESZ_SZ_EEEEENS4_13SM90_TMA_LOADENS4_14ComposedLayoutINS4_7SwizzleILi2ELi4ELi3EEENS4_18smem_ptr_flag_bitsILi8EEENSV_INS5_IJNSA_ILi8EEESE_EEENS5_IJSE_SB_EEEEEEEvNS4_8identityES12_S1C_vS1D_EENS_8epilogue10collective18CollectiveEpilogueINS1F_23Sm100TmaWarpSpecializedILi2ELi2ELi32ELb0ELb0EEEJSG_NS5_IJNSV_ISE_SB_EES1K_EEESH_SI_SH_SI_NS1F_6fusion15FusionCallbacksIS1J_NS1M_17LinearCombinationISH_fSH_fLNS_15FloatRoundStyleE2EEESG_S1L_JEEENS4_5SM1004TMEM4LOAD26SM100_TMEM_LOAD_16dp32b32xES12_S1C_NS4_39AutoVectorizingCopyWithAssumedAlignmentILi128EEENS4_14SM90_TMA_STOREES1C_S1X_S1X_EEEvvEEEEvNT_6ParamsE)
        /*0808*/ 	.short	0x0380
        /*080a*/ 	.short	0x0800


	//----- nvinfo : EIATTR_SW_WAR
	.align		4
.L_55:
        /*080c*/ 	.byte	0x04, 0x36
        /*080e*/ 	.short	(.L_57 - .L_56)
.L_56:
        /*0810*/ 	.word	0x00000008
.L_57:


//--------------------- .nv.callgraph             --------------------------
	.section	.nv.callgraph,"",@"SHT_CUDA_CALLGRAPH"
	.align	4
	.sectionentsize	8
	.align		4
        /*0000*/ 	.word	0x00000000
	.align		4
        /*0004*/ 	.word	0xffffffff
	.align		4
        /*0008*/ 	.word	index@(_ZN7cutlass13device_kernelINS_4gemm6kernel13GemmUniversalIN4cute5tupleIJiiiiEEENS1_10collective13CollectiveMmaINS1_35MainloopSm100TmaUmmaWarpSpecializedILi3ELi2ELi4ENS5_IJNS4_1CILi1EEESB_SB_EEEEENS5_IJNSA_ILi64EEENSA_ILi128EEESE_EEENS_12float_e4m3_tENS5_IJlSB_lEEESH_SI_NS4_8TiledMMAINS4_8MMA_AtomIJNS4_10MMA_TraitsINS4_19SM100_MMA_F8F6F4_SSEJSH_SH_fSE_SF_NS4_17integral_constantINS4_4UMMA5MajorELSP_0EEESQ_NSN_INSO_7ScaleInELSR_0EEESS_EEEEEENS4_6LayoutISC_NS5_IJNSA_ILi0EEESW_SW_EEEEENS5_IJNS4_10UnderscoreESZ_SZ_EEEEENS4_13SM90_TMA_LOADENS4_14ComposedLayoutINS4_7SwizzleILi2ELi4ELi3EEENS4_18smem_ptr_flag_bitsILi8EEENSV_INS5_IJNSA_ILi8EEESE_EEENS5_IJSE_SB_EEEEEEEvNS4_8identityES12_S1C_vS1D_EENS_8epilogue10collective18CollectiveEpilogueINS1F_23Sm100TmaWarpSpecializedILi2ELi2ELi32ELb0ELb0EEEJSG_NS5_IJNSV_ISE_SB_EES1K_EEESH_SI_SH_SI_NS1F_6fusion15FusionCallbacksIS1J_NS1M_17LinearCombinationISH_fSH_fLNS_15FloatRoundStyleE2EEESG_S1L_JEEENS4_5SM1004TMEM4LOAD26SM100_TMEM_LOAD_16dp32b32xES12_S1C_NS4_39AutoVectorizingCopyWithAssumedAlignmentILi128EEENS4_14SM90_TMA_STOREES1C_S1X_S1X_EEEvvEEEEvNT_6ParamsE)
	.align		4
        /*000c*/ 	.word	index@(__assertfail)
	.align		4
        /*0010*/ 	.word	0x00000000
	.align		4
        /*0014*/ 	.word	0xfffffffe
	.align		4
        /*0018*/ 	.word	0x00000000
	.align		4
        /*001c*/ 	.word	0xfffffffd
	.align		4
        /*0020*/ 	.word	0x00000000
	.align		4
        /*0024*/ 	.word	0xfffffffc


//--------------------- .nv.constant4             --------------------------
	.section	.nv.constant4,"a",@progbits
	.align	8
	.align		8
.nv.constant4:
        /*0000*/ 	.dword	__assertfail
	.align		8
        /*0008*/ 	.dword	__unnamed_1
	.align		8
        /*0010*/ 	.dword	__unnamed_2
	.align		8
        /*0018*/ 	.dword	_ZN39_INTERNAL_a37b14e0_4_k_cu_e3376dd6_75904cuda3std3__45__cpo5beginE
	.align		8
        /*0020*/ 	.dword	_ZN39_INTERNAL_a37b14e0_4_k_cu_e3376dd6_75904cuda3std3__45__cpo3endE
	.align		8
        /*0028*/ 	.dword	_ZN39_INTERNAL_a37b14e0_4_k_cu_e3376dd6_75904cuda3std3__45__cpo6cbeginE
	.align		8
        /*0030*/ 	.dword	_ZN39_INTERNAL_a37b14e0_4_k_cu_e3376dd6_75904cuda3std3__45__cpo4cendE
	.align		8
        /*0038*/ 	.dword	_ZN39_INTERNAL_a37b14e0_4_k_cu_e3376dd6_75904cuda3std3__441_GLOBAL__N__a37b14e0_4_k_cu_e3376dd6_75906ignoreE
	.align		8
        /*0040*/ 	.dword	_ZN39_INTERNAL_a37b14e0_4_k_cu_e3376dd6_75904cuda3std3__419piecewise_constructE
	.align		8
        /*0048*/ 	.dword	_ZN39_INTERNAL_a37b14e0_4_k_cu_e3376dd6_75904cuda3std3__48in_placeE
	.align		8
        /*0050*/ 	.dword	_ZN39_INTERNAL_a37b14e0_4_k_cu_e3376dd6_75904cuda3std6ranges3__45__cpo4swapE
	.align		8
        /*0058*/ 	.dword	_ZN39_INTERNAL_a37b14e0_4_k_cu_e3376dd6_75904cuda3std6ranges3__45__cpo9iter_moveE
	.align		8
        /*0060*/ 	.dword	_ZN39_INTERNAL_a37b14e0_4_k_cu_e3376dd6_75904cute7productE
	.align		8
        /*0068*/ 	.dword	_ZN39_INTERNAL_a37b14e0_4_k_cu_e3376dd6_75904cute1_E
	.align		8
        /*0070*/ 	.dword	$str$25
	.align		8
        /*0078*/ 	.dword	$str$26
	.align		8
        /*0080*/ 	.dword	$str$27
	.align		8
        /*0088*/ 	.dword	$str$28


//--------------------- .text._ZN7cutlass13device_kernelINS_4gemm6kernel13GemmUniversalIN4cute5tupleIJiiiiEEENS1_10collective13CollectiveMmaINS1_35MainloopSm100TmaUmmaWarpSpecializedILi3ELi2ELi4ENS5_IJNS4_1CILi1EEESB_SB_EEEEENS5_IJNSA_ILi64EEENSA_ILi128EEESE_EEENS_12float_e4m3_tENS5_IJlSB_lEEESH_SI_NS4_8TiledMMAINS4_8MMA_AtomIJNS4_10MMA_TraitsINS4_19SM100_MMA_F8F6F4_SSEJSH_SH_fSE_SF_NS4_17integral_constantINS4_4UMMA5MajorELSP_0EEESQ_NSN_INSO_7ScaleInELSR_0EEESS_EEEEEENS4_6LayoutISC_NS5_IJNSA_ILi0EEESW_SW_EEEEENS5_IJNS4_10UnderscoreESZ_SZ_EEEEENS4_13SM90_TMA_LOADENS4_14ComposedLayoutINS4_7SwizzleILi2ELi4ELi3EEENS4_18smem_ptr_flag_bitsILi8EEENSV_INS5_IJNSA_ILi8EEESE_EEENS5_IJSE_SB_EEEEEEEvNS4_8identityES12_S1C_vS1D_EENS_8epilogue10collective18CollectiveEpilogueINS1F_23Sm100TmaWarpSpecializedILi2ELi2ELi32ELb0ELb0EEEJSG_NS5_IJNSV_ISE_SB_EES1K_EEESH_SI_SH_SI_NS1F_6fusion15FusionCallbacksIS1J_NS1M_17LinearCombinationISH_fSH_fLNS_15FloatRoundStyleE2EEESG_S1L_JEEENS4_5SM1004TMEM4LOAD26SM100_TMEM_LOAD_16dp32b32xES12_S1C_NS4_39AutoVectorizingCopyWithAssumedAlignmentILi128EEENS4_14SM90_TMA_STOREES1C_S1X_S1X_EEEvvEEEEvNT_6ParamsE --------------------------
	.section	.text._ZN7cutlass13device_kernelINS_4gemm6kernel13GemmUniversalIN4cute5tupleIJiiiiEEENS1_10collective13CollectiveMmaINS1_35MainloopSm100TmaUmmaWarpSpecializedILi3ELi2ELi4ENS5_IJNS4_1CILi1EEESB_SB_EEEEENS5_IJNSA_ILi64EEENSA_ILi128EEESE_EEENS_12float_e4m3_tENS5_IJlSB_lEEESH_SI_NS4_8TiledMMAINS4_8MMA_AtomIJNS4_10MMA_TraitsINS4_19SM100_MMA_F8F6F4_SSEJSH_SH_fSE_SF_NS4_17integral_constantINS4_4UMMA5MajorELSP_0EEESQ_NSN_INSO_7ScaleInELSR_0EEESS_EEEEEENS4_6LayoutISC_NS5_IJNSA_ILi0EEESW_SW_EEEEENS5_IJNS4_10UnderscoreESZ_SZ_EEEEENS4_13SM90_TMA_LOADENS4_14ComposedLayoutINS4_7SwizzleILi2ELi4ELi3EEENS4_18smem_ptr_flag_bitsILi8EEENSV_INS5_IJNSA_ILi8EEESE_EEENS5_IJSE_SB_EEEEEEEvNS4_8identityES12_S1C_vS1D_EENS_8epilogue10collective18CollectiveEpilogueINS1F_23Sm100TmaWarpSpecializedILi2ELi2ELi32ELb0ELb0EEEJSG_NS5_IJNSV_ISE_SB_EES1K_EEESH_SI_SH_SI_NS1F_6fusion15FusionCallbacksIS1J_NS1M_17LinearCombinationISH_fSH_fLNS_15FloatRoundStyleE2EEESG_S1L_JEEENS4_5SM1004TMEM4LOAD26SM100_TMEM_LOAD_16dp32b32xES12_S1C_NS4_39AutoVectorizingCopyWithAssumedAlignmentILi128EEENS4_14SM90_TMA_STOREES1C_S1X_S1X_EEEvvEEEEvNT_6ParamsE,"ax",@progbits
	.align	128
.text._ZN7cutlass13device_kernelINS_4gemm6kernel13GemmUniversalIN4cute5tupleIJiiiiEEENS1_10collective13CollectiveMmaINS1_35MainloopSm100TmaUmmaWarpSpecializedILi3ELi2ELi4ENS5_IJNS4_1CILi1EEESB_SB_EEEEENS5_IJNSA_ILi64EEENSA_ILi128EEESE_EEENS_12float_e4m3_tENS5_IJlSB_lEEESH_SI_NS4_8TiledMMAINS4_8MMA_AtomIJNS4_10MMA_TraitsINS4_19SM100_MMA_F8F6F4_SSEJSH_SH_fSE_SF_NS4_17integral_constantINS4_4UMMA5MajorELSP_0EEESQ_NSN_INSO_7ScaleInELSR_0EEESS_EEEEEENS4_6LayoutISC_NS5_IJNSA_ILi0EEESW_SW_EEEEENS5_IJNS4_10UnderscoreESZ_SZ_EEEEENS4_13SM90_TMA_LOADENS4_14ComposedLayoutINS4_7SwizzleILi2ELi4ELi3EEENS4_18smem_ptr_flag_bitsILi8EEENSV_INS5_IJNSA_ILi8EEESE_EEENS5_IJSE_SB_EEEEEEEvNS4_8identityES12_S1C_vS1D_EENS_8epilogue10collective18CollectiveEpilogueINS1F_23Sm100TmaWarpSpecializedILi2ELi2ELi32ELb0ELb0EEEJSG_NS5_IJNSV_ISE_SB_EES1K_EEESH_SI_SH_SI_NS1F_6fusion15FusionCallbacksIS1J_NS1M_17LinearCombinationISH_fSH_fLNS_15FloatRoundStyleE2EEESG_S1L_JEEENS4_5SM1004TMEM4LOAD26SM100_TMEM_LOAD_16dp32b32xES12_S1C_NS4_39AutoVectorizingCopyWithAssumedAlignmentILi128EEENS4_14SM90_TMA_STOREES1C_S1X_S1X_EEEvvEEEEvNT_6ParamsE:
        .type           _ZN7cutlass13device_kernelINS_4gemm6kernel13GemmUniversalIN4cute5tupleIJiiiiEEENS1_10collective13CollectiveMmaINS1_35MainloopSm100TmaUmmaWarpSpecializedILi3ELi2ELi4ENS5_IJNS4_1CILi1EEESB_SB_EEEEENS5_IJNSA_ILi64EEENSA_ILi128EEESE_EEENS_12float_e4m3_tENS5_IJlSB_lEEESH_SI_NS4_8TiledMMAINS4_8MMA_AtomIJNS4_10MMA_TraitsINS4_19SM100_MMA_F8F6F4_SSEJSH_SH_fSE_SF_NS4_17integral_constantINS4_4UMMA5MajorELSP_0EEESQ_NSN_INSO_7ScaleInELSR_0EEESS_EEEEEENS4_6LayoutISC_NS5_IJNSA_ILi0EEESW_SW_EEEEENS5_IJNS4_10UnderscoreESZ_SZ_EEEEENS4_13SM90_TMA_LOADENS4_14ComposedLayoutINS4_7SwizzleILi2ELi4ELi3EEENS4_18smem_ptr_flag_bitsILi8EEENSV_INS5_IJNSA_ILi8EEESE_EEENS5_IJSE_SB_EEEEEEEvNS4_8identityES12_S1C_vS1D_EENS_8epilogue10collective18CollectiveEpilogueINS1F_23Sm100TmaWarpSpecializedILi2ELi2ELi32ELb0ELb0EEEJSG_NS5_IJNSV_ISE_SB_EES1K_EEESH_SI_SH_SI_NS1F_6fusion15FusionCallbacksIS1J_NS1M_17LinearCombinationISH_fSH_fLNS_15FloatRoundStyleE2EEESG_S1L_JEEENS4_5SM1004TMEM4LOAD26SM100_TMEM_LOAD_16dp32b32xES12_S1C_NS4_39AutoVectorizingCopyWithAssumedAlignmentILi128EEENS4_14SM90_TMA_STOREES1C_S1X_S1X_EEEvvEEEEvNT_6ParamsE,@function
        .size           _ZN7cutlass13device_kernelINS_4gemm6kernel13GemmUniversalIN4cute5tupleIJiiiiEEENS1_10collective13CollectiveMmaINS1_35MainloopSm100TmaUmmaWarpSpecializedILi3ELi2ELi4ENS5_IJNS4_1CILi1EEESB_SB_EEEEENS5_IJNSA_ILi64EEENSA_ILi128EEESE_EEENS_12float_e4m3_tENS5_IJlSB_lEEESH_SI_NS4_8TiledMMAINS4_8MMA_AtomIJNS4_10MMA_TraitsINS4_19SM100_MMA_F8F6F4_SSEJSH_SH_fSE_SF_NS4_17integral_constantINS4_4UMMA5MajorELSP_0EEESQ_NSN_INSO_7ScaleInELSR_0EEESS_EEEEEENS4_6LayoutISC_NS5_IJNSA_ILi0EEESW_SW_EEEEENS5_IJNS4_10UnderscoreESZ_SZ_EEEEENS4_13SM90_TMA_LOADENS4_14ComposedLayoutINS4_7SwizzleILi2ELi4ELi3EEENS4_18smem_ptr_flag_bitsILi8EEENSV_INS5_IJNSA_ILi8EEESE_EEENS5_IJSE_SB_EEEEEEEvNS4_8identityES12_S1C_vS1D_EENS_8epilogue10collective18CollectiveEpilogueINS1F_23Sm100TmaWarpSpecializedILi2ELi2ELi32ELb0ELb0EEEJSG_NS5_IJNSV_ISE_SB_EES1K_EEESH_SI_SH_SI_NS1F_6fusion15FusionCallbacksIS1J_NS1M_17LinearCombinationISH_fSH_fLNS_15FloatRoundStyleE2EEESG_S1L_JEEENS4_5SM1004TMEM4LOAD26SM100_TMEM_LOAD_16dp32b32xES12_S1C_NS4_39AutoVectorizingCopyWithAssumedAlignmentILi128EEENS4_14SM90_TMA_STOREES1C_S1X_S1X_EEEvvEEEEvNT_6ParamsE,(.L_x_139 - _ZN7cutlass13device_kernelINS_4gemm6kernel13GemmUniversalIN4cute5tupleIJiiiiEEENS1_10collective13CollectiveMmaINS1_35MainloopSm100TmaUmmaWarpSpecializedILi3ELi2ELi4ENS5_IJNS4_1CILi1EEESB_SB_EEEEENS5_IJNSA_ILi64EEENSA_ILi128EEESE_EEENS_12float_e4m3_tENS5_IJlSB_lEEESH_SI_NS4_8TiledMMAINS4_8MMA_AtomIJNS4_10MMA_TraitsINS4_19SM100_MMA_F8F6F4_SSEJSH_SH_fSE_SF_NS4_17integral_constantINS4_4UMMA5MajorELSP_0EEESQ_NSN_INSO_7ScaleInELSR_0EEESS_EEEEEENS4_6LayoutISC_NS5_IJNSA_ILi0EEESW_SW_EEEEENS5_IJNS4_10UnderscoreESZ_SZ_EEEEENS4_13SM90_TMA_LOADENS4_14ComposedLayoutINS4_7SwizzleILi2ELi4ELi3EEENS4_18smem_ptr_flag_bitsILi8EEENSV_INS5_IJNSA_ILi8EEESE_EEENS5_IJSE_SB_EEEEEEEvNS4_8identityES12_S1C_vS1D_EENS_8epilogue10collective18CollectiveEpilogueINS1F_23Sm100TmaWarpSpecializedILi2ELi2ELi32ELb0ELb0EEEJSG_NS5_IJNSV_ISE_SB_EES1K_EEESH_SI_SH_SI_NS1F_6fusion15FusionCallbacksIS1J_NS1M_17LinearCombinationISH_fSH_fLNS_15FloatRoundStyleE2EEESG_S1L_JEEENS4_5SM1004TMEM4LOAD26SM100_TMEM_LOAD_16dp32b32xES12_S1C_NS4_39AutoVectorizingCopyWithAssumedAlignmentILi128EEENS4_14SM90_TMA_STOREES1C_S1X_S1X_EEEvvEEEEvNT_6ParamsE)
        .other          _ZN7cutlass13device_kernelINS_4gemm6kernel13GemmUniversalIN4cute5tupleIJiiiiEEENS1_10collective13CollectiveMmaINS1_35MainloopSm100TmaUmmaWarpSpecializedILi3ELi2ELi4ENS5_IJNS4_1CILi1EEESB_SB_EEEEENS5_IJNSA_ILi64EEENSA_ILi128EEESE_EEENS_12float_e4m3_tENS5_IJlSB_lEEESH_SI_NS4_8TiledMMAINS4_8MMA_AtomIJNS4_10MMA_TraitsINS4_19SM100_MMA_F8F6F4_SSEJSH_SH_fSE_SF_NS4_17integral_constantINS4_4UMMA5MajorELSP_0EEESQ_NSN_INSO_7ScaleInELSR_0EEESS_EEEEEENS4_6LayoutISC_NS5_IJNSA_ILi0EEESW_SW_EEEEENS5_IJNS4_10UnderscoreESZ_SZ_EEEEENS4_13SM90_TMA_LOADENS4_14ComposedLayoutINS4_7SwizzleILi2ELi4ELi3EEENS4_18smem_ptr_flag_bitsILi8EEENSV_INS5_IJNSA_ILi8EEESE_EEENS5_IJSE_SB_EEEEEEEvNS4_8identityES12_S1C_vS1D_EENS_8epilogue10collective18CollectiveEpilogueINS1F_23Sm100TmaWarpSpecializedILi2ELi2ELi32ELb0ELb0EEEJSG_NS5_IJNSV_ISE_SB_EES1K_EEESH_SI_SH_SI_NS1F_6fusion15FusionCallbacksIS1J_NS1M_17LinearCombinationISH_fSH_fLNS_15FloatRoundStyleE2EEESG_S1L_JEEENS4_5SM1004TMEM4LOAD26SM100_TMEM_LOAD_16dp32b32xES12_S1C_NS4_39AutoVectorizingCopyWithAssumedAlignmentILi128EEENS4_14SM90_TMA_STOREES1C_S1X_S1X_EEEvvEEEEvNT_6ParamsE,@"STO_CUDA_ENTRY STV_DEFAULT"
_ZN7cutlass13device_kernelINS_4gemm6kernel13GemmUniversalIN4cute5tupleIJiiiiEEENS1_10collective13CollectiveMmaINS1_35MainloopSm100TmaUmmaWarpSpecializedILi3ELi2ELi4ENS5_IJNS4_1CILi1EEESB_SB_EEEEENS5_IJNSA_ILi64EEENSA_ILi128EEESE_EEENS_12float_e4m3_tENS5_IJlSB_lEEESH_SI_NS4_8TiledMMAINS4_8MMA_AtomIJNS4_10MMA_TraitsINS4_19SM100_MMA_F8F6F4_SSEJSH_SH_fSE_SF_NS4_17integral_constantINS4_4UMMA5MajorELSP_0EEESQ_NSN_INSO_7ScaleInELSR_0EEESS_EEEEEENS4_6LayoutISC_NS5_IJNSA_ILi0EEESW_SW_EEEEENS5_IJNS4_10UnderscoreESZ_SZ_EEEEENS4_13SM90_TMA_LOADENS4_14ComposedLayoutINS4_7SwizzleILi2ELi4ELi3EEENS4_18smem_ptr_flag_bitsILi8EEENSV_INS5_IJNSA_ILi8EEESE_EEENS5_IJSE_SB_EEEEEEEvNS4_8identityES12_S1C_vS1D_EENS_8epilogue10collective18CollectiveEpilogueINS1F_23Sm100TmaWarpSpecializedILi2ELi2ELi32ELb0ELb0EEEJSG_NS5_IJNSV_ISE_SB_EES1K_EEESH_SI_SH_SI_NS1F_6fusion15FusionCallbacksIS1J_NS1M_17LinearCombinationISH_fSH_fLNS_15FloatRoundStyleE2EEESG_S1L_JEEENS4_5SM1004TMEM4LOAD26SM100_TMEM_LOAD_16dp32b32xES12_S1C_NS4_39AutoVectorizingCopyWithAssumedAlignmentILi128EEENS4_14SM90_TMA_STOREES1C_S1X_S1X_EEEvvEEEEvNT_6ParamsE:
[----:B------:R-:W1:Y:S01]  /*0000*/  LDC R1, c[0x0][0x37c] ;  /* 0x0000df00ff017b82 */ /* 0x000e620000000800 */
[----:B------:R-:W2:Y:S01]  /*0010*/  S2R R108, SR_TID.X ;  /* 0x00000000006c7919 */ /* 0x000ea20000002100 */
[----:B------:R-:W3:Y:S01]  /*0020*/  LDCU.64 UR4, c[0x0][0x890] ;  /* 0x00011200ff0477ac */ /* 0x000ee20008000a00 */
[----:B------:R-:W-:Y:S02]  /*0030*/  PRMT R95, RZ, 0x7610, R95 ;  /* 0x00007610ff5f7816 */ /* 0x000fe4000000005f */
[----:B------:R-:W-:Y:S01]  /*0040*/  ELECT P5, URZ, PT ;  /* 0x0000000000ff782f */ /* 0x000fe200038a0000 */
[----:B------:R-:W4:Y:S01]  /*0050*/  LDCU.64 UR46, c[0x0][0x358] ;  /* 0x00006b00ff2e77ac */ /* 0x000f220008000a00 */
[----:B---3--:R-:W-:-:S04]  /*0060*/  UISETP.NE.U32.AND UP0, UPT, UR4, URZ, UPT ;  /* 0x000000ff0400728c */ /* 0x008fc8000bf05070 */
[----:B------:R-:W-:Y:S01]  /*0070*/  UISETP.NE.AND.EX UP0, UPT, UR5, URZ, UPT, UP0 ;  /* 0x000000ff0500728c */ /* 0x000fe2000bf05300 */
[----:B--2---:R-:W-:-:S05]  /*0080*/  SHF.R.U32.HI R101, RZ, 0x5, R108 ;  /* 0x00000005ff657819 */ /* 0x004fca000001166c */
[----:B------:R-:W2:Y:S02]  /*0090*/  SHFL.IDX PT, R0, R101, RZ, 0x1f ;  /* 0x00001fff65007589 */ /* 0x000ea400000e0000 */
[----:B--2---:R-:W-:Y:S01]  /*00a0*/  R2UR UR8, R0 ;  /* 0x00000000000872ca */ /* 0x004fe200000e0000 */
[----:B-1--4-:R-:W-:-:S14]  /*00b0*/  BRA.U UP0, `(.L_x_0) ;  /* 0x00000001002c7547 */ /* 0x012fdc000b800000 */
[----:B------:R-:W1:Y:S02]  /*00c0*/  LDCU.64 UR6, c[0x0][0x888] ;  /* 0x00011100ff0677ac */ /* 0x000e640008000a00 */
[----:B-1----:R-:W-:-:S04]  /*00d0*/  UISETP.NE.U32.AND UP0, UPT, UR6, URZ, UPT ;  /* 0x000000ff0600728c */ /* 0x002fc8000bf05070 */
[----:B------:R-:W-:-:S09]  /*00e0*/  UISETP.NE.AND.EX UP0, UPT, UR7, URZ, UPT, UP0 ;  /* 0x000000ff0700728c */ /* 0x000fd2000bf05300 */
[----:B------:R-:W-:Y:S05]  /*00f0*/  BRA.U !UP0, `(.L_x_1) ;  /* 0x0000000108107547 */ /* 0x000fea000b800000 */
[----:B------:R-:W1:Y:S02]  /*0100*/  LDC.64 R2, c[0x0][0x888] ;  /* 0x00022200ff027b82 */ /* 0x000e640000000a00 */
[----:B-1----:R1:W5:Y:S01]  /*0110*/  LDG.E R49, desc[UR46][R2.64] ;  /* 0x0000002e02317981 */ /* 0x002362000c1e1900 */
[----:B------:R-:W-:Y:S01]  /*0120*/  HFMA2 R95, -RZ, RZ, 0, 5.9604644775390625e-08 ;  /* 0x00000001ff5f7431 */ /* 0x000fe200000001ff */
[----:B------:R-:W-:Y:S05]  /*0130*/  BRA `(.L_x_0) ;  /* 0x00000000000c7947 */ /* 0x000fea0003800000 */
.L_x_1:
[----:B------:R-:W1:Y:S01]  /*0140*/  LDCU UR6, c[0x0][0x880] ;  /* 0x00011000ff0677ac */ /* 0x000e620008000800 */
[----:B------:R-:W-:Y:S01]  /*0150*/  HFMA2 R95, -RZ, RZ, 0, 5.9604644775390625e-08 ;  /* 0x00000001ff5f7431 */ /* 0x000fe200000001ff */
[----:B-1----:R-:W-:-:S07]  /*0160*/  MOV R49, UR6 ;  /* 0x0000000600317c02 */ /* 0x002fce0008000f00 */
.L_x_0:
[----:B------:R-:W2:Y:S02]  /*0170*/  LDCU.64 UR6, c[0x0][0x8b0] ;  /* 0x00011600ff0677ac */ /* 0x000ea40008000a00 */
[----:B--2---:R-:W-:-:S04]  /*0180*/  UISETP.NE.U32.AND UP0, UPT, UR6, URZ, UPT ;  /* 0x000000ff0600728c */ /* 0x004fc8000bf05070 */
[----:B------:R-:W-:-:S09]  /*0190*/  UISETP.NE.AND.EX UP0, UPT, UR7, URZ, UPT, UP0 ;  /* 0x000000ff0700728c */ /* 0x000fd2000bf05300 */
[----:B------:R-:W-:Y:S05]  /*01a0*/  BRA.U UP0, `(.L_x_2) ;  /* 0x0000000100247547 */ /* 0x000fea000b800000 */
[----:B------:R-:W2:Y:S02]  /*01b0*/  LDCU.64 UR6, c[0x0][0x8a8] ;  /* 0x00011500ff0677ac */ /* 0x000ea40008000a00 */
[----:B--2---:R-:W-:-:S04]  /*01c0*/  UISETP.NE.U32.AND UP0, UPT, UR6, URZ, UPT ;  /* 0x000000ff0600728c */ /* 0x004fc8000bf05070 */
[----:B------:R-:W-:-:S09]  /*01d0*/  UISETP.NE.AND.EX UP0, UPT, UR7, URZ, UPT, UP0 ;  /* 0x000000ff0700728c */ /* 0x000fd2000bf05300 */
[----:B------:R-:W-:Y:S05]  /*01e0*/  BRA.U !UP0, `(.L_x_3) ;  /* 0x00000001080c7547 */ /* 0x000fea000b800000 */
[----:B-1----:R-:W1:Y:S02]  /*01f0*/  LDC.64 R2, c[0x0][0x8a8] ;  /* 0x00022a00ff027b82 */ /* 0x002e640000000a00 */
[----:B-1----:R2:W5:Y:S01]  /*0200*/  LDG.E R47, desc[UR46][R2.64] ;  /* 0x0000002e022f7981 */ /* 0x002562000c1e1900 */
[----:B------:R-:W-:Y:S05]  /*0210*/  BRA `(.L_x_2) ;  /* 0x0000000000087947 */ /* 0x000fea0003800000 */
.L_x_3:
[----:B------:R-:W2:Y:S02]  /*0220*/  LDCU UR6, c[0x0][0x8a0] ;  /* 0x00011400ff0677ac */ /* 0x000ea40008000800 */
[----:B--2---:R-:W-:Y:S02]  /*0230*/  MOV R47, UR6 ;  /* 0x00000006002f7c02 */ /* 0x004fe40008000f00 */
.L_x_2:
[----:B------:R-:W-:Y:S01]  /*0240*/  IMAD.U32 R0, RZ, RZ, UR8 ;  /* 0x00000008ff007e24 */ /* 0x000fe2000f8e00ff */
[----:B------:R-:W-:Y:S04]  /*0250*/  BSSY.RECONVERGENT B0, `(.L_x_4) ;  /* 0x000000c000007945 */ /* 0x000fe80003800200 */
[C---:B------:R-:W-:Y:S02]  /*0260*/  ISETP.NE.OR P1, PT, R0.reuse, 0x1, !P5 ;  /* 0x000000010000780c */ /* 0x040fe40006f25670 */
[----:B------:R-:W-:-:S11]  /*0270*/  ISETP.NE.OR P0, PT, R0, 0x3, !P5 ;  /* 0x000000030000780c */ /* 0x000fd60006f05670 */
[----:B------:R-:W-:Y:S05]  /*0280*/  @P1 BRA `(.L_x_5) ;  /* 0x0000000000201947 */ /* 0x000fea0003800000 */
[----:B------:R-:W3:Y:S02]  /*0290*/  LDCU.64 UR6, c[0x0][0x348] ;  /* 0x00006900ff0677ac */ /* 0x000ee40008000a00 */
[----:B---3--:R-:W-:Y:S02]  /*02a0*/  UIADD3 UR10, UP1, UPT, UR6, 0x80, URZ ;  /* 0x00000080060a7890 */ /* 0x008fe4000ff3e0ff */
[----:B------:R-:W-:Y:S02]  /*02b0*/  UIADD3 UR6, UP0, UPT, UR6, 0x180, URZ ;  /* 0x0000018006067890 */ /* 0x000fe4000ff1e0ff */
[----:B------:R-:W-:Y:S02]  /*02c0*/  UIADD3.X UR11, UPT, UPT, URZ, UR7, URZ, UP1, !UPT ;  /* 0x00000007ff0b7290 */ /* 0x000fe40008ffe4ff */
[----:B------:R-:W-:-:S07]  /*02d0*/  UIADD3.X UR7, UPT, UPT, URZ, UR7, URZ, UP0, !UPT ;  /* 0x00000007ff077290 */ /* 0x000fce00087fe4ff */
[----:B------:R3:W-:Y:S02]  /*02e0*/  UTMACCTL.PF [UR10] ;  /* 0x000000000a0079b9 */ /* 0x0007e40008040000 */
[----:B------:R3:W-:Y:S02]  /*02f0*/  UTMACCTL.PF [UR6] ;  /* 0x00000000060079b9 */ /* 0x0007e40008040000 */
[----:B---3--:R-:W-:Y:S01]  /*0300*/  NOP ;  /* 0x0000000000007918 */ /* 0x008fe20000000000 */
.L_x_5:
[----:B------:R-:W-:Y:S05]  /*0310*/  BSYNC.RECONVERGENT B0 ;  /* 0x0000000000007941 */ /* 0x000fea0003800200 */
.L_x_4:
[----:B------:R-:W-:Y:S04]  /*0320*/  BSSY.RECONVERGENT B0, `(.L_x_6) ;  /* 0x000000a000007945 */ /* 0x000fe80003800200 */
        /* <DEDUP_REMOVED lines=9> */
.L_x_7:
[----:B------:R-:W-:Y:S05]  /*03c0*/  BSYNC.RECONVERGENT B0 ;  /* 0x0000000000007941 */ /* 0x000fea0003800200 */
.L_x_6:
[----:B------:R-:W3:Y:S01]  /*03d0*/  LDCU.64 UR6, c[0x0][0x888] ;  /* 0x00011100ff0677ac */ /* 0x000ee20008000a00 */
[----:B------:R-:W-:Y:S02]  /*03e0*/  UISETP.EQ.U32.AND UP1, UPT, UR4, URZ, UPT ;  /* 0x000000ff0400728c */ /* 0x000fe4000bf22070 */
[----:B------:R-:W-:Y:S02]  /*03f0*/  UPLOP3.LUT UP2, UPT, UPT, UPT, UPT, 0x80, 0x8 ;  /* 0x000000000008789c */ /* 0x000fe40003f4f070 */
[----:B---3--:R-:W-:-:S04]  /*0400*/  UISETP.NE.U32.AND UP0, UPT, UR6, URZ, UPT ;  /* 0x000000ff0600728c */ /* 0x008fc8000bf05070 */
[----:B------:R-:W-:-:S04]  /*0410*/  UISETP.NE.AND.EX UP0, UPT, UR7, URZ, UPT, UP0 ;  /* 0x000000ff0700728c */ /* 0x000fc8000bf05300 */
[----:B------:R-:W-:-:S04]  /*0420*/  UISETP.EQ.OR.EX UP3, UPT, UR5, URZ, !UP0, UP1 ;  /* 0x000000ff0500728c */ /* 0x000fc8000c762710 */
[----:B------:R-:W-:-:S05]  /*0430*/  UP2UR UR50, UPR, URZ, 0x8 ;  /* 0x00000008ff327883 */ /* 0x000fca0008000000 */
[----:B------:R-:W-:Y:S07]  /*0440*/  BRA.U !UP3, `(.L_x_8) ;  /* 0x000000010b207547 */ /* 0x000fee000b800000 */
[----:B------:R-:W-:Y:S01]  /*0450*/  UISETP.NE.U32.AND UP2, UPT, UR4, URZ, UPT ;  /* 0x000000ff0400728c */ /* 0x000fe2000bf45070 */
[----:B-----5:R-:W-:Y:S01]  /*0460*/  FSETP.NEU.AND P0, PT, R49, RZ, PT ;  /* 0x000000ff3100720b */ /* 0x020fe20003f0d000 */
[----:B------:R-:W-:Y:S02]  /*0470*/  USEL UR4, URZ, 0xffffffff, UP0 ;  /* 0xffffffffff047887 */ /* 0x000fe40008000000 */
[----:B------:R-:W-:-:S10]  /*0480*/  UISETP.NE.AND.EX UP2, UPT, UR5, URZ, UPT, UP2 ;  /* 0x000000ff0500728c */ /* 0x000fd4000bf45320 */
[----:B------:R-:W-:Y:S01]  /*0490*/  VOTEU.ANY UP1, P0 ;  /* 0x0000000000ff7886 */ /* 0x000fe20000020100 */
[----:B------:R-:W-:-:S04]  /*04a0*/  @!UP2 USEL UR4, URZ, 0xffffffff, UP1 ;  /* 0xffffffffff04a887 */ /* 0x000fc80008800000 */
[----:B------:R-:W-:-:S04]  /*04b0*/  ULOP3.LUT UR4, UR4, 0x1, URZ, 0xc0, !UPT ;  /* 0x0000000104047892 */ /* 0x000fc8000f8ec0ff */
[----:B------:R-:W-:-:S11]  /*04c0*/  UISETP.NE.U32.AND UP2, UPT, UR4, 0x1, UPT ;  /* 0x000000010400788c */ /* 0x000fd6000bf45070 */
.L_x_8:
[----:B-12---:R-:W1:Y:S01]  /*04d0*/  SHFL.IDX PT, R2, R101, RZ, 0x1f ;  /* 0x00001fff65027589 */ /* 0x006e6200000e0000 */
[----:B------:R-:W-:-:S04]  /*04e0*/  UISETP.NE.AND UP1, UPT, UR8, 0x2, UPT ;  /* 0x000000020800788c */ /* 0x000fc8000bf25270 */
[----:B------:R-:W-:Y:S01]  /*04f0*/  USEL UR6, URZ, 0x1, UP1 ;  /* 0x00000001ff067887 */ /* 0x000fe20008800000 */
[----:B-1----:R-:W-:-:S13]  /*0500*/  ISETP.NE.AND P0, PT, R2, RZ, PT ;  /* 0x000000ff0200720c */ /* 0x002fda0003f05270 */
[----:B------:R-:W-:Y:S05]  /*0510*/  @P0 BRA `(.L_x_9) ;  /* 0x0000000000400947 */ /* 0x000fea0003800000 */
[----:B------:R-:W1:Y:S01]  /*0520*/  S2UR UR5, SR_CgaCtaId ;  /* 0x00000000000579c3 */ /* 0x000e620000008800 */
[----:B------:R-:W-:Y:S01]  /*0530*/  UMOV UR7, 0x400 ;  /* 0x0000040000077882 */ /* 0x000fe20000000000 */
[----:B------:R-:W-:Y:S01]  /*0540*/  UMOV UR4, 0x1 ;  /* 0x0000000100047882 */ /* 0x000fe20000000000 */
[----:B------:R-:W-:Y:S01]  /*0550*/  ELECT P0, URZ, PT ;  /* 0x0000000000ff782f */ /* 0x000fe20003800000 */
[----:B------:R-:W-:-:S04]  /*0560*/  UIADD3 UR10, UPT, UPT, -UR4, 0x100000, URZ ;  /* 0x00100000040a7890 */ /* 0x000fc8000fffe1ff */
[----:B------:R-:W-:Y:S02]  /*0570*/  USHF.L.U32 UR11, UR10, 0xb, URZ ;  /* 0x0000000b0a0b7899 */ /* 0x000fe400080006ff */
[----:B------:R-:W-:Y:S02]  /*0580*/  USHF.L.U32 UR10, UR10, 0x1, URZ ;  /* 0x000000010a0a7899 */ /* 0x000fe400080006ff */
[----:B-1----:R-:W-:Y:S01]  /*0590*/  ULEA UR5, UR5, UR7, 0x18 ;  /* 0x0000000705057291 */ /* 0x002fe2000f8ec0ff */
[----:B------:R-:W1:Y:S11]  /*05a0*/  FENCE.VIEW.ASYNC.S ;  /* 0x00000000000073c6 */ /* 0x000e760000000000 */
[----:B-1----:R1:W2:Y:S01]  /*05b0*/  SYNCS.EXCH.64 URZ, [UR5], UR10 ;  /* 0x0000000a05ff75b2 */ /* 0x0022a20008000100 */
[----:B------:R1:W3:Y:S01]  /*05c0*/  SYNCS.EXCH.64 URZ, [UR5+0x18], UR10 ;  /* 0x0000180a05ff75b2 */ /* 0x0002e20008000100 */
[----:B------:R1:W4:Y:S01]  /*05d0*/  SYNCS.EXCH.64 URZ, [UR5+0x8], UR10 ;  /* 0x0000080a05ff75b2 */ /* 0x0003220008000100 */
[----:B------:R1:W1:Y:S01]  /*05e0*/  SYNCS.EXCH.64 URZ, [UR5+0x20], UR10 ;  /* 0x0000200a05ff75b2 */ /* 0x0002620008000100 */
[----:B------:R1:W1:Y:S01]  /*05f0*/  SYNCS.EXCH.64 URZ, [UR5+0x10], UR10 ;  /* 0x0000100a05ff75b2 */ /* 0x0002620008000100 */
[----:B------:R1:W1:Y:S01]  /*0600*/  SYNCS.EXCH.64 URZ, [UR5+0x28], UR10 ;  /* 0x0000280a05ff75b2 */ /* 0x0002620008000100 */
[----:B------:R-:W-:Y:S01]  /*0610*/  NOP ;  /* 0x0000000000007918 */ /* 0x000fe20000000000 */
.L_x_9:
[----:B------:R-:W2:Y:S01]  /*0620*/  SHFL.IDX PT, R2, R101, RZ, 0x1f ;  /* 0x00001fff65027589 */ /* 0x000ea200000e0000 */
[----:B------:R-:W-:Y:S01]  /*0630*/  NOP ;  /* 0x0000000000007918 */ /* 0x000fe20000000000 */
[----:B--2---:R-:W-:-:S13]  /*0640*/  ISETP.NE.AND P0, PT, R2, 0x1, PT ;  /* 0x000000010200780c */ /* 0x004fda0003f05270 */
[----:B------:R-:W-:Y:S05]  /*0650*/  @P0 BRA `(.L_x_10) ;  /* 0x0000000000480947 */ /* 0x000fea0003800000 */
[----:B------:R-:W2:Y:S01]  /*0660*/  S2UR UR7, SR_CgaCtaId ;  /* 0x00000000000779c3 */ /* 0x000ea20000008800 */
[----:B------:R-:W-:Y:S01]  /*0670*/  UMOV UR9, 0x400 ;  /* 0x0000040000097882 */ /* 0x000fe20000000000 */
[----:B-1----:R-:W-:Y:S01]  /*0680*/  UMOV UR5, 0x20 ;  /* 0x0000002000057882 */ /* 0x002fe20000000000 */
[----:B------:R-:W-:Y:S01]  /*0690*/  UMOV UR4, 0x80 ;  /* 0x0000008000047882 */ /* 0x000fe20000000000 */
[----:B------:R-:W-:-:S04]  /*06a0*/  UIADD3 UR10, UPT, UPT, -UR5, 0x100000, URZ ;  /* 0x00100000050a7890 */ /* 0x000fc8000fffe1ff */
[----:B------:R-:W-:Y:S02]  /*06b0*/  USHF.L.U32 UR11, UR10, 0xb, URZ ;  /* 0x0000000b0a0b7899 */ /* 0x000fe400080006ff */
[----:B------:R-:W-:Y:S02]  /*06c0*/  USHF.L.U32 UR10, UR10, 0x1, URZ ;  /* 0x000000010a0a7899 */ /* 0x000fe400080006ff */
[----:B------:R-:W-:-:S04]  /*06d0*/  UIADD3 UR4, UPT, UPT, -UR4, 0x100000, URZ ;  /* 0x0010000004047890 */ /* 0x000fc8000fffe1ff */
[----:B------:R-:W-:Y:S02]  /*06e0*/  USHF.L.U32 UR5, UR4, 0xb, URZ ;  /* 0x0000000b04057899 */ /* 0x000fe400080006ff */
[----:B------:R-:W-:Y:S01]  /*06f0*/  USHF.L.U32 UR4, UR4, 0x1, URZ ;  /* 0x0000000104047899 */ /* 0x000fe200080006ff */
[----:B------:R-:W-:Y:S01]  /*0700*/  ELECT P0, URZ, PT ;  /* 0x0000000000ff782f */ /* 0x000fe20003800000 */
[----:B--2---:R-:W-:Y:S01]  /*0710*/  ULEA UR7, UR7, UR9, 0x18 ;  /* 0x0000000907077291 */ /* 0x004fe2000f8ec0ff */
[----:B------:R-:W1:Y:S11]  /*0720*/  FENCE.VIEW.ASYNC.S ;  /* 0x00000000000073c6 */ /* 0x000e760000000000 */
[----:B-1----:R2:W1:Y:S01]  /*0730*/  SYNCS.EXCH.64 URZ, [UR7+0x30], UR10 ;  /* 0x0000300a07ff75b2 */ /* 0x0024620008000100 */
[----:B------:R2:W1:Y:S01]  /*0740*/  SYNCS.EXCH.64 URZ, [UR7+0x40], UR4 ;  /* 0x0000400407ff75b2 */ /* 0x0004620008000100 */
[----:B------:R2:W1:Y:S01]  /*0750*/  SYNCS.EXCH.64 URZ, [UR7+0x38], UR10 ;  /* 0x0000380a07ff75b2 */ /* 0x0004620008000100 */
[----:B------:R2:W1:Y:S02]  /*0760*/  SYNCS.EXCH.64 URZ, [UR7+0x48], UR4 ;  /* 0x0000480407ff75b2 */ /* 0x0004640008000100 */
[----:B--2---:R-:W-:Y:S01]  /*0770*/  NOP ;  /* 0x0000000000007918 */ /* 0x004fe20000000000 */
.L_x_10:
[----:B------:R-:W2:Y:S01]  /*0780*/  SHFL.IDX PT, R2, R101, RZ, 0x1f ;  /* 0x00001fff65027589 */ /* 0x000ea200000e0000 */
[----:B------:R-:W-:Y:S01]  /*0790*/  NOP ;  /* 0x0000000000007918 */ /* 0x000fe20000000000 */
[----:B--2---:R-:W-:-:S13]  /*07a0*/  ISETP.NE.AND P0, PT, R2, 0x3, PT ;  /* 0x000000030200780c */ /* 0x004fda0003f05270 */
[----:B------:R-:W-:Y:S05]  /*07b0*/  @P0 BRA `(.L_x_11) ;  /* 0x0000000000300947 */ /* 0x000fea0003800000 */
[----:B-1----:R-:W1:Y:S01]  /*07c0*/  S2UR UR5, SR_CgaCtaId ;  /* 0x00000000000579c3 */ /* 0x002e620000008800 */
        /* <DEDUP_REMOVED lines=8> */
[----:B-1----:R2:W1:Y:S01]  /*0850*/  SYNCS.EXCH.64 URZ, [UR5+0x50], UR10 ;  /* 0x0000500a05ff75b2 */ /* 0x0024620008000100 */
[----:B------:R2:W1:Y:S02]  /*0860*/  SYNCS.EXCH.64 URZ, [UR5+0x58], UR10 ;  /* 0x0000580a05ff75b2 */ /* 0x0004640008000100 */
[----:B--2---:R-:W-:Y:S01]  /*0870*/  NOP ;  /* 0x0000000000007918 */ /* 0x004fe20000000000 */
.L_x_11:
[----:B------:R-:W2:Y:S01]  /*0880*/  SHFL.IDX PT, R2, R101, RZ, 0x1f ;  /* 0x00001fff65027589 */ /* 0x000ea200000e0000 */
[----:B------:R-:W-:Y:S01]  /*0890*/  NOP ;  /* 0x0000000000007918 */ /* 0x000fe20000000000 */
[----:B--2---:R-:W-:-:S13]  /*08a0*/  ISETP.NE.AND P0, PT, R2, 0x4, PT ;  /* 0x000000040200780c */ /* 0x004fda0003f05270 */
[----:B------:R-:W-:Y:S05]  /*08b0*/  @P0 BRA `(.L_x_12) ;  /* 0x00000000004c0947 */ /* 0x000fea0003800000 */
[----:B-1----:R-:W1:Y:S01]  /*08c0*/  S2UR UR5, SR_CgaCtaId ;  /* 0x00000000000579c3 */ /* 0x002e620000008800 */
[----:B------:R-:W-:Y:S01]  /*08d0*/  UMOV UR9, 0x100 ;  /* 0x0000010000097882 */ /* 0x000fe20000000000 */
[----:B------:R-:W-:Y:S01]  /*08e0*/  UMOV UR7, 0x400 ;  /* 0x0000040000077882 */ /* 0x000fe20000000000 */
[----:B------:R-:W-:Y:S01]  /*08f0*/  USEL UR9, UR9, 0xe0, UP2 ;  /* 0x000000e009097887 */ /* 0x000fe20009000000 */
[----:B------:R-:W-:Y:S01]  /*0900*/  UMOV UR4, 0x1 ;  /* 0x0000000100047882 */ /* 0x000fe20000000000 */
[----:B------:R-:W-:Y:S01]  /*0910*/  ELECT P0, URZ, PT ;  /* 0x0000000000ff782f */ /* 0x000fe20003800000 */
[----:B------:R-:W-:-:S04]  /*0920*/  UIADD3 UR10, UPT, UPT, -UR4, 0x100000, URZ ;  /* 0x00100000040a7890 */ /* 0x000fc8000fffe1ff */
[----:B------:R-:W-:Y:S02]  /*0930*/  USHF.L.U32 UR11, UR10, 0xb, URZ ;  /* 0x0000000b0a0b7899 */ /* 0x000fe400080006ff */
[----:B------:R-:W-:Y:S02]  /*0940*/  USHF.L.U32 UR10, UR10, 0x1, URZ ;  /* 0x000000010a0a7899 */ /* 0x000fe400080006ff */
[----:B------:R-:W-:-:S04]  /*0950*/  UIADD3 UR12, UPT, UPT, -UR9, 0x100000, URZ ;  /* 0x00100000090c7890 */ /* 0x000fc8000fffe1ff */
[----:B------:R-:W-:Y:S02]  /*0960*/  USHF.L.U32 UR13, UR12, 0xb, URZ ;  /* 0x0000000b0c0d7899 */ /* 0x000fe400080006ff */
[----:B------:R-:W-:Y:S02]  /*0970*/  USHF.L.U32 UR12, UR12, 0x1, URZ ;  /* 0x000000010c0c7899 */ /* 0x000fe400080006ff */
[----:B-1----:R-:W-:Y:S01]  /*0980*/  ULEA UR5, UR5, UR7, 0x18 ;  /* 0x0000000705057291 */ /* 0x002fe2000f8ec0ff */
[----:B------:R-:W1:Y:S11]  /*0990*/  FENCE.VIEW.ASYNC.S ;  /* 0x00000000000073c6 */ /* 0x000e760000000000 */
[----:B-1----:R2:W1:Y:S01]  /*09a0*/  SYNCS.EXCH.64 URZ, [UR5+0x60], UR10 ;  /* 0x0000600a05ff75b2 */ /* 0x0024620008000100 */
[----:B------:R2:W1:Y:S01]  /*09b0*/  SYNCS.EXCH.64 URZ, [UR5+0x70], UR12 ;  /* 0x0000700c05ff75b2 */ /* 0x0004620008000100 */
[----:B------:R2:W1:Y:S01]  /*09c0*/  SYNCS.EXCH.64 URZ, [UR5+0x68], UR10 ;  /* 0x0000680a05ff75b2 */ /* 0x0004620008000100 */
[----:B------:R2:W1:Y:S02]  /*09d0*/  SYNCS.EXCH.64 URZ, [UR5+0x78], UR12 ;  /* 0x0000780c05ff75b2 */ /* 0x0004640008000100 */
[----:B--2---:R-:W-:Y:S01]  /*09e0*/  NOP ;  /* 0x0000000000007918 */ /* 0x004fe20000000000 */
.L_x_12:
        /* <DEDUP_REMOVED lines=20> */
[----:B------:R2:W1:Y:S01]  /*0b30*/  SYNCS.EXCH.64 URZ, [UR7+0xa8], UR4 ;  /* 0x0000a80407ff75b2 */ /* 0x0004620008000100 */
[----:B------:R2:W1:Y:S01]  /*0b40*/  SYNCS.EXCH.64 URZ, [UR7+0x90], UR10 ;  /* 0x0000900a07ff75b2 */ /* 0x0004620008000100 */
[----:B------:R2:W1:Y:S01]  /*0b50*/  SYNCS.EXCH.64 URZ, [UR7+0xb0], UR4 ;  /* 0x0000b00407ff75b2 */ /* 0x0004620008000100 */
[----:B------:R2:W1:Y:S01]  /*0b60*/  SYNCS.EXCH.64 URZ, [UR7+0x98], UR10 ;  /* 0x0000980a07ff75b2 */ /* 0x0004620008000100 */
[----:B------:R2:W1:Y:S02]  /*0b70*/  SYNCS.EXCH.64 URZ, [UR7+0xb8], UR4 ;  /* 0x0000b80407ff75b2 */ /* 0x0004640008000100 */
[----:B--2---:R-:W-:Y:S01]  /*0b80*/  NOP ;  /* 0x0000000000007918 */ /* 0x004fe20000000000 */
.L_x_13:
        /* <DEDUP_REMOVED lines=18> */
.L_x_14:
[----:B-1----:R-:W1:Y:S01]  /*0cb0*/  S2UR UR5, SR_CTAID.X ;  /* 0x00000000000579c3 */ /* 0x002e620000002500 */
[----:B------:R-:W-:-:S05]  /*0cc0*/  CS2R.32 R96, SR_CgaSize ;  /* 0x0000000000607805 */ /* 0x000fca0000008a00 */
[----:B------:R-:W-:-:S05]  /*0cd0*/  IMAD R96, R96, -0xa0, RZ ;  /* 0xffffff6060607824 */ /* 0x000fca00078e02ff */
[----:B------:R-:W-:-:S14]  /*0ce0*/  R2UR UR9, R96 ;  /* 0x00000000600972ca */ /* 0x000fdc00000e0000 */
[----:B------:R-:W2:Y:S01]  /*0cf0*/  LDCU UR9, c[0x0][UR9+0x2b0] ;  /* 0x00005600090977ac */ /* 0x000ea20008000800 */
[----:B------:R-:W-:Y:S01]  /*0d00*/  NOP ;  /* 0x0000000000007918 */ /* 0x000fe20000000000 */
[----:B------:R-:W-:-:S05]  /*0d10*/  CS2R.32 R96, SR_CgaSize ;  /* 0x0000000000607805 */ /* 0x000fca0000008a00 */
[----:B------:R-:W-:-:S05]  /*0d20*/  IMAD R96, R96, -0xa0, RZ ;  /* 0xffffff6060607824 */ /* 0x000fca00078e02ff */
[----:B------:R-:W-:-:S14]  /*0d30*/  R2UR UR7, R96 ;  /* 0x00000000600772ca */ /* 0x000fdc00000e0000 */
[----:B------:R-:W3:Y:S01]  /*0d40*/  LDCU UR7, c[0x0][UR7+0x2b4] ;  /* 0x00005680070777ac */ /* 0x000ee20008000800 */
[----:B------:R-:W4:Y:S08]  /*0d50*/  S2UR UR4, SR_CTAID.Y ;  /* 0x00000000000479c3 */ /* 0x000f300000002600 */
[----:B------:R-:W3:Y:S01]  /*0d60*/  LDC R9, c[0x0][0xb24] ;  /* 0x0002c900ff097b82 */ /* 0x000ee20000000800 */
[----:B-1----:R-:W-:-:S02]  /*0d70*/  I2FP.F32.U32 R4, UR5 ;  /* 0x0000000500047c45 */ /* 0x002fc40008201000 */
[----:B------:R-:W-:-:S05]  /*0d80*/  CS2R.32 R5, SR_CgaSize ;  /* 0x0000000000057805 */ /* 0x000fca0000008a00 */
[----:B------:R-:W-:-:S06]  /*0d90*/  IMAD R5, R5, -0xa0, RZ ;  /* 0xffffff6005057824 */ /* 0x000fcc00078e02ff */
[----:B------:R-:W1:Y:S01]  /*0da0*/  LDC R5, c[0x0][R5+0x2a0] ;  /* 0x0000a80005057b82 */ /* 0x000e620000000800 */
[----:B------:R-:W-:Y:S01]  /*0db0*/  MOV R21, UR5 ;  /* 0x0000000500157c02 */ /* 0x000fe20008000f00 */
[----:B--2---:R-:W-:Y:S01]  /*0dc0*/  FMUL R4, R4, UR9 ;  /* 0x0000000904047c20 */ /* 0x004fe20008400000 */
[----:B----4-:R-:W-:Y:S02]  /*0dd0*/  I2FP.F32.U32 R2, UR4 ;  /* 0x0000000400027c45 */ /* 0x010fe40008201000 */
[----:B------:R-:W-:-:S05]  /*0de0*/  CS2R.32 R3, SR_CgaSize ;  /* 0x0000000000037805 */ /* 0x000fca0000008a00 */
[----:B------:R-:W-:-:S06]  /*0df0*/  IMAD R3, R3, -0xa0, RZ ;  /* 0xffffff6003037824 */ /* 0x000fcc00078e02ff */
[----:B------:R-:W2:Y:S01]  /*0e00*/  LDC R3, c[0x0][R3+0x2a4] ;  /* 0x0000a90003037b82 */ /* 0x000ea20000000800 */
[----:B------:R-:W4:Y:S01]  /*0e10*/  F2I.U32.TRUNC.NTZ R96, R4 ;  /* 0x0000000400607305 */ /* 0x000f22000020f000 */
[----:B------:R-:W-:Y:S01]  /*0e20*/  MOV R20, UR4 ;  /* 0x0000000400147c02 */ /* 0x000fe20008000f00 */
[----:B---3--:R-:W-:-:S05]  /*0e30*/  FMUL R2, R2, UR7 ;  /* 0x0000000702027c20 */ /* 0x008fca0008400000 */
[----:B------:R-:W-:Y:S01]  /*0e40*/  BAR.SYNC.DEFER_BLOCKING 0x0 ;  /* 0x0000000000007b1d */ /* 0x000fe20000010000 */
[----:B------:R-:W-:-:S05]  /*0e50*/  ISETP.GE.AND P0, PT, R9, 0x1, PT ;  /* 0x000000010900780c */ /* 0x000fca0003f06270 */
[----:B------:R-:W3:Y:S02]  /*0e60*/  F2I.U32.TRUNC.NTZ R94, R2 ;  /* 0x00000002005e7305 */ /* 0x000ee4000020f000 */
[----:B------:R-:W2:Y:S01]  /*0e70*/  S2UR UR36, SR_CTAID.Z ;  /* 0x00000000002479c3 */ /* 0x000ea20000002700 */
[----:B----4-:R-:W-:-:S05]  /*0e80*/  IADD3 R96, PT, PT, -R96, RZ, RZ ;  /* 0x000000ff60607210 */ /* 0x010fca0007ffe1ff */
[----:B-1----:R-:W-:Y:S01]  /*0e90*/  IMAD R96, R5, R96, UR5 ;  /* 0x0000000505607e24 */ /* 0x002fe2000f8e0260 */
[----:B---3--:R-:W-:-:S05]  /*0ea0*/  IADD3 R94, PT, PT, -R94, RZ, RZ ;  /* 0x000000ff5e5e7210 */ /* 0x008fca0007ffe1ff */
[----:B--2---:R-:W-:Y:S01]  /*0eb0*/  IMAD R94, R3, R94, UR4 ;  /* 0x00000004035e7e24 */ /* 0x004fe2000f8e025e */
[----:B------:R-:W-:Y:S06]  /*0ec0*/  @!P0 BRA `(.L_x_15) ;  /* 0x0000000000b88947 */ /* 0x000fec0003800000 */
[----:B------:R-:W1:Y:S01]  /*0ed0*/  LDC.64 R4, c[0x0][0xb18] ;  /* 0x0002c600ff047b82 */ /* 0x000e620000000a00 */
[----:B------:R-:W-:-:S07]  /*0ee0*/  ISETP.NE.AND P0, PT, R9, 0x1, PT ;  /* 0x000000010900780c */ /* 0x000fce0003f05270 */
[----:B------:R-:W2:Y:S08]  /*0ef0*/  LDC R10, c[0x0][0xb0c] ;  /* 0x0002c300ff0a7b82 */ /* 0x000eb00000000800 */
[----:B------:R-:W3:Y:S08]  /*0f00*/  LDC R11, c[0x0][0x370] ;  /* 0x0000dc00ff0b7b82 */ /* 0x000ef00000000800 */
[----:B------:R-:W4:Y:S01]  /*0f10*/  LDC R12, c[0x0][0x374] ;  /* 0x0000dd00ff0c7b82 */ /* 0x000f220000000800 */
[----:B-1----:R-:W-:-:S07]  /*0f20*/  ISETP.NE.AND P1, PT, R4, 0x1, PT ;  /* 0x000000010400780c */ /* 0x002fce0003f25270 */
[----:B------:R-:W3:Y:S01]  /*0f30*/  LDC.64 R6, c[0x0][0xb10] ;  /* 0x0002c400ff067b82 */ /* 0x000ee20000000a00 */
[----:B--2---:R-:W-:-:S07]  /*0f40*/  ISETP.NE.AND P2, PT, R10, 0x1, PT ;  /* 0x000000010a00780c */ /* 0x004fce0003f45270 */
[----:B------:R-:W1:Y:S08]  /*0f50*/  LDC R8, c[0x0][0xb20] ;  /* 0x0002c800ff087b82 */ /* 0x000e700000000800 */
[----:B------:R-:W2:Y:S01]  /*0f60*/  LDC.64 R2, c[0x0][0xb28] ;  /* 0x0002ca00ff027b82 */ /* 0x000ea20000000a00 */
[----:B----4-:R-:W-:-:S04]  /*0f70*/  IMAD.HI.U32 R13, R12, R5, RZ ;  /* 0x000000050c0d7227 */ /* 0x010fc800078e00ff */
[----:B------:R-:W-:-:S04]  /*0f80*/  IMAD.HI.U32 R5, R20, R5, RZ ;  /* 0x0000000514057227 */ /* 0x000fc800078e00ff */
[----:B---3--:R-:W-:-:S04]  /*0f90*/  IMAD.HI.U32 R14, R11, R6, RZ ;  /* 0x000000060b0e7227 */ /* 0x008fc800078e00ff */
[C---:B------:R-:W-:Y:S01]  /*0fa0*/  IMAD.HI.U32 R16, R21.reuse, R6, RZ ;  /* 0x0000000615107227 */ /* 0x040fe200078e00ff */
[-C--:B------:R-:W-:Y:S02]  /*0fb0*/  @P2 SHF.R.U32.HI R11, RZ, R7.reuse, R14 ;  /* 0x00000007ff0b2219 */ /* 0x080fe4000001160e */
[-C--:B-1----:R-:W-:Y:S02]  /*0fc0*/  @P1 SHF.R.U32.HI R12, RZ, R8.reuse, R13 ;  /* 0x00000008ff0c1219 */ /* 0x082fe4000001160d */
[----:B------:R-:W-:Y:S02]  /*0fd0*/  SHF.R.U32.HI R5, RZ, R8, R5 ;  /* 0x00000008ff057219 */ /* 0x000fe40000011605 */
[----:B------:R-:W-:Y:S02]  /*0fe0*/  SHF.R.U32.HI R16, RZ, R7, R16 ;  /* 0x00000007ff107219 */ /* 0x000fe40000011610 */
[----:B------:R-:W-:Y:S01]  /*0ff0*/  SEL R5, R20, R5, !P1 ;  /* 0x0000000514057207 */ /* 0x000fe20004800000 */
[----:B--2---:R-:W-:Y:S01]  /*1000*/  IMAD.HI.U32 R14, R12, R2, RZ ;  /* 0x000000020c0e7227 */ /* 0x004fe200078e00ff */
[----:B------:R-:W-:-:S02]  /*1010*/  SEL R7, R21, R16, !P2 ;  /* 0x0000001015077207 */ /* 0x000fc40005000000 */
[----:B------:R-:W-:Y:S01]  /*1020*/  IADD3 R13, PT, PT, -R5, RZ, RZ ;  /* 0x000000ff050d7210 */ /* 0x000fe20007ffe1ff */
[----:B------:R-:W-:Y:S01]  /*1030*/  IMAD.HI.U32 R6, R11, R2, RZ ;  /* 0x000000020b067227 */ /* 0x000fe200078e00ff */
[----:B------:R-:W-:-:S03]  /*1040*/  @P0 SHF.R.U32.HI R12, RZ, R3, R14 ;  /* 0x00000003ff0c0219 */ /* 0x000fc6000001160e */
[----:B------:R-:W-:Y:S01]  /*1050*/  IMAD R13, R4, R13, R20 ;  /* 0x0000000d040d7224 */ /* 0x000fe200078e0214 */
[----:B------:R-:W-:Y:S01]  /*1060*/  @P0 SHF.R.U32.HI R11, RZ, R3, R6 ;  /* 0x00000003ff0b0219 */ /* 0x000fe20000011606 */
[----:B------:R-:W-:-:S04]  /*1070*/  IMAD R12, R12, R9, RZ ;  /* 0x000000090c0c7224 */ /* 0x000fc800078e02ff */
[----:B------:R-:W-:Y:S01]  /*1080*/  IMAD R6, R11, R9, RZ ;  /* 0x000000090b067224 */ /* 0x000fe200078e02ff */
[----:B------:R-:W-:-:S04]  /*1090*/  ISETP.GE.AND P1, PT, R5, R12, PT ;  /* 0x0000000c0500720c */ /* 0x000fc80003f26270 */
[----:B------:R-:W-:Y:S01]  /*10a0*/  ISETP.GE.OR P1, PT, R7, R6, P1 ;  /* 0x000000060700720c */ /* 0x000fe20000f26670 */
[----:B------:R-:W-:-:S05]  /*10b0*/  IMAD.HI.U32 R6, R5, R2, RZ ;  /* 0x0000000205067227 */ /* 0x000fca00078e00ff */
[----:B------:R-:W-:-:S04]  /*10c0*/  SHF.R.U32.HI R6, RZ, R3, R6 ;  /* 0x00000003ff067219 */ /* 0x000fc80000011606 */
[----:B------:R-:W-:-:S03]  /*10d0*/  SEL R6, R5, R6, !P0 ;  /* 0x0000000605067207 */ /* 0x000fc60004000000 */
[----:B------:R-:W-:Y:S01]  /*10e0*/  @!P1 IMAD.HI.U32 R8, R7, R2, RZ ;  /* 0x0000000207089227 */ /* 0x000fe200078e00ff */
[----:B------:R-:W-:-:S04]  /*10f0*/  IADD3 R2, PT, PT, -R6, RZ, RZ ;  /* 0x000000ff06027210 */ /* 0x000fc80007ffe1ff */
[----:B------:R-:W-:Y:S01]  /*1100*/  @!P1 SHF.R.U32.HI R8, RZ, R3, R8 ;  /* 0x00000003ff089219 */ /* 0x000fe20000011608 */
[----:B------:R-:W-:-:S03]  /*1110*/  IMAD R2, R9, R2, R5 ;  /* 0x0000000209027224 */ /* 0x000fc600078e0205 */
[----:B------:R-:W-:-:S05]  /*1120*/  @!P1 SEL R3, R7, R8, !P0 ;  /* 0x0000000807039207 */ /* 0x000fca0004000000 */
[--C-:B------:R-:W-:Y:S02]  /*1130*/  @!P1 IMAD.IADD R6, R6, 0x1, -R3.reuse ;  /* 0x0000000106069824 */ /* 0x100fe400078e0a03 */
[----:B------:R-:W-:Y:S01]  /*1140*/  @!P1 IMAD R3, R2, R11, R3 ;  /* 0x0000000b02039224 */ /* 0x000fe200078e0203 */
[----:B------:R-:W-:Y:S01]  /*1150*/  IADD3 R2, PT, PT, -R7, RZ, RZ ;  /* 0x000000ff07027210 */ /* 0x000fe20007ffe1ff */
[----:B------:R-:W-:Y:S02]  /*1160*/  @!P1 IMAD R5, R6, R9, R7 ;  /* 0x0000000906059224 */ /* 0x000fe400078e0207 */
[----:B------:R-:W-:Y:S02]  /*1170*/  @!P1 IMAD.MOV.U32 R7, RZ, RZ, R3 ;  /* 0x000000ffff079224 */ /* 0x000fe400078e0003 */
[----:B------:R-:W-:Y:S02]  /*1180*/  IMAD R2, R10, R2, R21 ;  /* 0x000000020a027224 */ /* 0x000fe400078e0215 */
[----:B------:R-:W-:-:S02]  /*1190*/  IMAD R20, R5, R4, R13 ;  /* 0x0000000405147224 */ /* 0x000fc400078e020d */
[----:B------:R-:W-:Y:S02]  /*11a0*/  IMAD R21, R7, R10, R2 ;  /* 0x0000000a07157224 */ /* 0x000fe400078e0202 */
.L_x_15:
[----:B------:R-:W1:Y:S01]  /*11b0*/  LDCU UR4, c[0x0][0xb30] ;  /* 0x00016600ff0477ac */ /* 0x000e620008000800 */
[----:B------:R-:W2:Y:S08]  /*11c0*/  S2UR UR37, SR_CgaCtaId ;  /* 0x00000000002579c3 */ /* 0x000eb00000008800 */
[----:B------:R-:W3:Y:S01]  /*11d0*/  LDC R40, c[0x0][0xb24] ;  /* 0x0002c900ff287b82 */ /* 0x000ee20000000800 */
[----:B-1----:R-:W-:-:S09]  /*11e0*/  UISETP.NE.AND UP1, UPT, UR4, 0x1, UPT ;  /* 0x000000010400788c */ /* 0x002fd2000bf25270 */
[----:B--2---:R-:W-:Y:S05]  /*11f0*/  BRA.U UP1, `(.L_x_16) ;  /* 0x0000000101407547 */ /* 0x004fea000b800000 */
[----:B------:R-:W1:Y:S08]  /*1200*/  LDC.64 R4, c[0x0][0xb10] ;  /* 0x0002c400ff047b82 */ /* 0x000e700000000a00 */
[----:B------:R-:W2:Y:S08]  /*1210*/  LDC.64 R2, c[0x0][0xb18] ;  /* 0x0002c600ff027b82 */ /* 0x000eb00000000a00 */
[----:B------:R-:W4:Y:S08]  /*1220*/  LDC R6, c[0x0][0xb20] ;  /* 0x0002c800ff067b82 */ /* 0x000f300000000800 */
[----:B------:R-:W3:Y:S01]  /*1230*/  LDC R8, c[0x0][0xb0c] ;  /* 0x0002c300ff087b82 */ /* 0x000ee20000000800 */
[----:B-1----:R-:W-:-:S05]  /*1240*/  IMAD.HI.U32 R4, R21, R4, RZ ;  /* 0x0000000415047227 */ /* 0x002fca00078e00ff */
[----:B------:R-:W-:Y:S01]  /*1250*/  SHF.R.U32.HI R4, RZ, R5, R4 ;  /* 0x00000005ff047219 */ /* 0x000fe20000011604 */
[----:B--2---:R-:W-:Y:S01]  /*1260*/  IMAD.HI.U32 R3, R20, R3, RZ ;  /* 0x0000000314037227 */ /* 0x004fe200078e00ff */
[----:B------:R-:W-:-:S04]  /*1270*/  ISETP.NE.AND P0, PT, R2, 0x1, PT ;  /* 0x000000010200780c */ /* 0x000fc80003f05270 */
[----:B----4-:R-:W-:-:S04]  /*1280*/  SHF.R.U32.HI R3, RZ, R6, R3 ;  /* 0x00000006ff037219 */ /* 0x010fc80000011603 */
[----:B------:R-:W-:Y:S02]  /*1290*/  SEL R3, R20, R3, !P0 ;  /* 0x0000000314037207 */ /* 0x000fe40004000000 */
[----:B---3--:R-:W-:-:S04]  /*12a0*/  ISETP.NE.AND P1, PT, R8, 0x1, PT ;  /* 0x000000010800780c */ /* 0x008fc80003f25270 */
[----:B------:R-:W-:-:S05]  /*12b0*/  SEL R4, R21, R4, !P1 ;  /* 0x0000000415047207 */ /* 0x000fca0004800000 */
[----:B------:R-:W-:Y:S02]  /*12c0*/  IMAD.IADD R5, R3, 0x1, -R4 ;  /* 0x0000000103057824 */ /* 0x000fe400078e0a04 */
[----:B------:R-:W-:Y:S02]  /*12d0*/  IMAD.IADD R3, R4, 0x1, -R3 ;  /* 0x0000000104037824 */ /* 0x000fe400078e0a03 */
[----:B------:R-:W-:Y:S02]  /*12e0*/  IMAD R21, R5, R8, R21 ;  /* 0x0000000805157224 */ /* 0x000fe400078e0215 */
[----:B------:R-:W-:-:S07]  /*12f0*/  IMAD R20, R3, R2, R20 ;  /* 0x0000000203147224 */ /* 0x000fce00078e0214 */
.L_x_16:
[----:B------:R-:W-:Y:S01]  /*1300*/  BAR.SYNC.DEFER_BLOCKING 0x0 ;  /* 0x0000000000007b1d */ /* 0x000fe20000010000 */
[----:B------:R-:W-:Y:S01]  /*1310*/  UISETP.NE.AND UP1, UPT, UR8, 0x2, UPT ;  /* 0x000000020800788c */ /* 0x000fe2000bf25270 */
[----:B------:R-:W-:Y:S02]  /*1320*/  ISETP.NE.OR P5, PT, R0, 0x2, !P5 ;  /* 0x000000020000780c */ /* 0x000fe40006fa5670 */
[----:B------:R-:W-:-:S06]  /*1330*/  LOP3.LUT R2, R108, 0x1f, RZ, 0xc0, !PT ;  /* 0x0000001f6c027812 */ /* 0x000fcc00078ec0ff */
[----:B------:R-:W-:Y:S05]  /*1340*/  BRA.U UP1, `(.L_x_17) ;  /* 0x00000011013c7547 */ /* 0x000fea000b800000 */
[----:B------:R-:W1:Y:S01]  /*1350*/  LDCU UR13, c[0x0][0x38c] ;  /* 0x00007180ff0d77ac */ /* 0x000e620008000800 */
[----:B------:R-:W2:Y:S01]  /*1360*/  LDC R9, c[0x0][0x370] ;  /* 0x0000dc00ff097b82 */ /* 0x000ea20000000800 */
[----:B------:R-:W-:Y:S01]  /*1370*/  PLOP3.LUT P1, PT, PT, PT, UP2, 0x80, 0x8 ;  /* 0x000000000008781c */ /* 0x000fe20003f2f028 */
[----:B------:R-:W-:Y:S01]  /*1380*/  HFMA2 R12, -RZ, RZ, 0, 0 ;  /* 0x00000000ff0c7431 */ /* 0x000fe200000001ff */
[----:B------:R-:W-:Y:S01]  /*1390*/  ISETP.EQ.OR P4, PT, R2, RZ, P5 ;  /* 0x000000ff0200720c */ /* 0x000fe20002f82670 */
[----:B------:R-:W-:Y:S01]  /*13a0*/  IMAD.MOV.U32 R15, RZ, RZ, 0x1 ;  /* 0x00000001ff0f7424 */ /* 0x000fe200078e00ff */
[----:B------:R-:W-:Y:S01]  /*13b0*/  PLOP3.LUT P1, PT, P1, PT, PT, 0x8, 0x80 ;  /* 0x000000000080781c */ /* 0x000fe20000f2e170 */
[----:B------:R-:W-:Y:S01]  /*13c0*/  IMAD.MOV.U32 R14, RZ, RZ, RZ ;  /* 0x000000ffff0e7224 */ /* 0x000fe200078e00ff */
[----:B------:R-:W-:Y:S01]  /*13d0*/  MOV R8, 0x1 ;  /* 0x0000000100087802 */ /* 0x000fe20000000f00 */
[----:B------:R-:W4:Y:S01]  /*13e0*/  LDC R0, c[0x0][0x374] ;  /* 0x0000dd00ff007b82 */ /* 0x000f220000000800 */
[----:B------:R-:W-:Y:S01]  /*13f0*/  IMAD.MOV.U32 R10, RZ, RZ, RZ ;  /* 0x000000ffff0a7224 */ /* 0x000fe200078e00ff */
[----:B------:R-:W2:Y:S01]  /*1400*/  LDCU.64 UR22, c[0x0][0x348] ;  /* 0x00006900ff1677ac */ /* 0x000ea20008000a00 */
[----:B------:R-:W-:Y:S01]  /*1410*/  UMOV UR6, URZ ;  /* 0x000000ff00067c82 */ /* 0x000fe20008000000 */
[----:B-1----:R-:W-:-:S04]  /*1420*/  UIADD3 UR5, UPT, UPT, UR13, 0x3f, URZ ;  /* 0x0000003f0d057890 */ /* 0x002fc8000fffe0ff */
[----:B------:R-:W-:-:S04]  /*1430*/  USHF.R.S32.HI UR4, URZ, 0x1f, UR5 ;  /* 0x0000001fff047899 */ /* 0x000fc80008011405 */
[----:B------:R-:W-:-:S04]  /*1440*/  ULEA.HI UR4, UR4, UR5, URZ, 0x6 ;  /* 0x0000000504047291 */ /* 0x000fc8000f8f30ff */
[----:B------:R-:W-:Y:S02]  /*1450*/  USHF.R.S32.HI UR15, URZ, 0x6, UR4 ;  /* 0x00000006ff0f7899 */ /* 0x000fe40008011404 */
[----:B------:R-:W-:Y:S02]  /*1460*/  UIADD3 UR4, UPT, UPT, UR13, -0x1, URZ ;  /* 0xffffffff0d047890 */ /* 0x000fe4000fffe0ff */
[----:B------:R-:W-:Y:S02]  /*1470*/  UISETP.LT.U32.AND UP0, UPT, UR15, 0x3, UPT ;  /* 0x000000030f00788c */ /* 0x000fe4000bf01070 */
[----:B------:R-:W-:Y:S02]  /*1480*/  UISETP.GE.U32.AND UP1, UPT, UR4, -0x7f, UPT ;  /* 0xffffff810400788c */ /* 0x000fe4000bf26070 */
[----:B------:R-:W-:Y:S02]  /*1490*/  USEL UR14, UR15, 0x3, UP0 ;  /* 0x000000030f0e7887 */ /* 0x000fe40008000000 */
[----:B------:R-:W-:-:S02]  /*14a0*/  UIADD3 UR13, UPT, UPT, UR13, 0x7e, URZ ;  /* 0x0000007e0d0d7890 */ /* 0x000fc4000fffe0ff */
[----:B------:R-:W-:Y:S02]  /*14b0*/  UIADD3 UR5, UPT, UPT, UR14, -0x1, URZ ;  /* 0xffffffff0e057890 */ /* 0x000fe4000fffe0ff */
[----:B------:R-:W-:-:S03]  /*14c0*/  UIADD3 UR7, UPT, UPT, UR15, -UR14, URZ ;  /* 0x8000000e0f077290 */ /* 0x000fc6000fffe0ff */
[----:B------:R-:W-:-:S04]  /*14d0*/  @UP1 UIADD3 UR5, UPT, UPT, UR14, URZ, URZ ;  /* 0x000000ff0e051290 */ /* 0x000fc8000fffe0ff */
[----:B--2---:R-:W-:-:S12]  /*14e0*/  UIADD3 UR5, UPT, UPT, UR5, 0x1, URZ ;  /* 0x0000000105057890 */ /* 0x004fd8000fffe0ff */
.L_x_35:
[----:B------:R-:W-:Y:S01]  /*14f0*/  UISETP.NE.AND UP0, UPT, UR37, URZ, UPT ;  /* 0x000000ff2500728c */ /* 0x000fe2000bf05270 */
[----:B------:R-:W1:Y:S08]  /*1500*/  S2UR UR37, SR_CgaCtaId ;  /* 0x00000000002579c3 */ /* 0x000e700000008800 */
[----:B------:R-:W-:Y:S05]  /*1510*/  BRA.U UP0, `(.L_x_18) ;  /* 0x0000000100347547 */ /* 0x000fea000b800000 */
[----:B------:R-:W2:Y:S01]  /*1520*/  S2R R2, SR_CgaCtaId ;  /* 0x0000000000027919 */ /* 0x000ea20000008800 */
[----:B------:R-:W-:-:S04]  /*1530*/  MOV R3, 0x400 ;  /* 0x0000040000037802 */ /* 0x000fc80000000f00 */
[----:B--2---:R-:W-:Y:S02]  /*1540*/  LEA R3, R2, R3, 0x18 ;  /* 0x0000000302037211 */ /* 0x004fe400078ec0ff */
[----:B------:R-:W-:-:S03]  /*1550*/  SHF.L.U32 R2, R8, 0x1f, RZ ;  /* 0x0000001f08027819 */ /* 0x000fc600000006ff */
[----:B------:R-:W-:-:S04]  /*1560*/  IMAD R3, R10, 0x8, R3 ;  /* 0x000000080a037824 */ /* 0x000fc800078e0203 */
[----:B------:R-:W2:Y:S02]  /*1570*/  SYNCS.PHASECHK.TRANS64.TRYWAIT P0, [R3+URZ+0xd0], R2 ;  /* 0x0000d002030075a7 */ /* 0x000ea400080011ff */
[----:B--2---:R-:W-:Y:S05]  /*1580*/  @!P0 BRA `(.L_x_19) ;  /* 0x0000005800a08947 */ /* 0x004fea0003800000 */
.L_x_104:
[----:B------:R-:W-:Y:S01]  /*1590*/  VIADD R10, R10, 0x1 ;  /* 0x000000010a0a7836 */ /* 0x000fe20000000000 */
[----:B------:R2:W-:Y:S04]  /*15a0*/  SYNCS.ARRIVE.TRANS64.A1T0 RZ, [R3+URZ+0xc0], RZ ;  /* 0x0000c0ff03ff79a7 */ /* 0x0005e800081000ff */
[----:B------:R-:W-:-:S04]  /*15b0*/  ISETP.NE.AND P0, PT, R10, 0x2, PT ;  /* 0x000000020a00780c */ /* 0x000fc80003f05270 */
[----:B------:R-:W-:Y:S02]  /*15c0*/  SEL R10, R10, RZ, P0 ;  /* 0x000000ff0a0a7207 */ /* 0x000fe40000000000 */
[----:B--2---:R-:W-:-:S04]  /*15d0*/  SEL R3, RZ, 0x1, P0 ;  /* 0x00000001ff037807 */ /* 0x004fc80000000000 */
[----:B------:R-:W-:-:S07]  /*15e0*/  LOP3.LUT R8, R8, R3, RZ, 0x3c, !PT ;  /* 0x0000000308087212 */ /* 0x000fce00078e3cff */
.L_x_18:
[----:B------:R-:W-:Y:S01]  /*15f0*/  UMOV UR4, 0x400 ;  /* 0x0000040000047882 */ /* 0x000fe20000000000 */
[----:B------:R-:W-:Y:S01]  /*1600*/  SHF.L.U32 R2, R15, 0x1f, RZ ;  /* 0x0000001f0f027819 */ /* 0x000fe200000006ff */
[----:B-1----:R-:W-:Y:S01]  /*1610*/  ULEA UR4, UR37, UR4, 0x18 ;  /* 0x0000000425047291 */ /* 0x002fe2000f8ec0ff */
[----:B------:R-:W-:Y:S01]  /*1620*/  R2UR UR35, R21 ;  /* 0x00000000152372ca */ /* 0x000fe200000e0000 */
[----:B------:R-:W-:Y:S01]  /*1630*/  UISETP.GE.U32.AND UP0, UPT, UR13, 0x7f, UPT ;  /* 0x0000007f0d00788c */ /* 0x000fe2000bf06070 */
[----:B------:R-:W-:Y:S01]  /*1640*/  R2UR UR11, R20 ;  /* 0x00000000140b72ca */ /* 0x000fe200000e0000 */
[----:B------:R-:W-:Y:S01]  /*1650*/  ULEA UR8, UR6, UR4, 0x3 ;  /* 0x0000000406087291 */ /* 0x000fe2000f8e18ff */
[----:B------:R-:W-:-:S08]  /*1660*/  UMOV UR24, URZ ;  /* 0x000000ff00187c82 */ /* 0x000fd00008000000 */
[----:B------:R1:W2:Y:S01]  /*1670*/  SYNCS.PHASECHK.TRANS64.TRYWAIT P0, [UR8+0x18], R2 ;  /* 0x00001802ff0075a7 */ /* 0x0002a20008001108 */
[----:B------:R-:W-:Y:S02]  /*1680*/  USHF.L.U32 UR35, UR35, 0x6, URZ ;  /* 0x0000000623237899 */ /* 0x000fe400080006ff */
[----:B------:R-:W-:Y:S01]  /*1690*/  USHF.L.U32 UR11, UR11, 0x7, URZ ;  /* 0x000000070b0b7899 */ /* 0x000fe200080006ff */
[----:B------:R-:W-:Y:S11]  /*16a0*/  BRA.U !UP0, `(.L_x_20) ;  /* 0x0000000108a87547 */ /* 0x000ff6000b800000 */
[----:B------:R-:W-:Y:S01]  /*16b0*/  UMOV UR16, URZ ;  /* 0x000000ff00107c82 */ /* 0x000fe20008000000 */
[----:B------:R-:W-:-:S05]  /*16c0*/  UMOV UR17, UR6 ;  /* 0x0000000600117c82 */ /* 0x000fca0008000000 */
.L_x_25:
[----:B-1----:R-:W-:Y:S01]  /*16d0*/  ULEA UR33, UR17, UR4, 0x3 ;  /* 0x0000000411217291 */ /* 0x002fe2000f8e18ff */
[----:B--2---:R-:W-:Y:S01]  /*16e0*/  @!P5 MOV R3, 0x3000 ;  /* 0x000030000003d802 */ /* 0x004fe20000000f00 */
[----:B--2---:R-:W-:Y:S10]  /*16f0*/  @P0 BRA `(.L_x_21) ;  /* 0x00000000000c0947 */ /* 0x004ff40003800000 */
[----:B------:R-:W-:-:S04]  /*1700*/  SHF.L.U32 R5, R15, 0x1f, RZ ;  /* 0x0000001f0f057819 */ /* 0x000fc800000006ff */
[----:B------:R-:W2:Y:S02]  /*1710*/  SYNCS.PHASECHK.TRANS64.TRYWAIT P0, [UR33+0x18], R5 ;  /* 0x00001805ff0075a7 */ /* 0x000ea40008001121 */
[----:B--2---:R-:W-:Y:S05]  /*1720*/  @!P0 BRA `(.L_x_22) ;  /* 0x00000058004c8947 */ /* 0x004fea0003800000 */
.L_x_21:
[----:B------:R2:W-:Y:S01]  /*1730*/  @!P5 SYNCS.ARRIVE.TRANS64 RZ, [UR33], R3 ;  /* 0x00000003ffffd9a7 */ /* 0x0005e20008000021 */
[----:B------:R-:W-:Y:S04]  /*1740*/  BSSY.RECONVERGENT B0, `(.L_x_23) ;  /* 0x0000003000007945 */ /* 0x000fe80003800200 */
[----:B------:R-:W-:Y:S05]  /*1750*/  @P4 BRA `(.L_x_24) ;  /* 0x0000000000044947 */ /* 0x000fea0003800000 */
[----:B------:R-:W-:Y:S05]  /*1760*/  BPT.TRAP 0x1 ;  /* 0x000000040000795c */ /* 0x000fea0000300000 */
.L_x_24:
[----:B------:R-:W-:Y:S05]  /*1770*/  BSYNC.RECONVERGENT B0 ;  /* 0x0000000000007941 */ /* 0x000fea0003800200 */
.L_x_23:
[----:B------:R-:W-:Y:S02]  /*1780*/  UIADD3 UR6, UPT, UPT, UR17, 0x1, URZ ;  /* 0x0000000111067890 */ /* 0x000fe4000fffe0ff */
[----:B------:R-:W-:Y:S02]  /*1790*/  ULEA UR32, UR17, UR4, 0xc ;  /* 0x0000000411207291 */ /* 0x000fe4000f8e60ff */
[----:B------:R-:W-:Y:S02]  /*17a0*/  UISETP.NE.AND UP0, UPT, UR6, 0x3, UPT ;  /* 0x000000030600788c */ /* 0x000fe4000bf05270 */
[----:B------:R-:W-:Y:S02]  /*17b0*/  UIADD3 UR26, UP1, UPT, UR22, 0x80, URZ ;  /* 0x00000080161a7890 */ /* 0x000fe4000ff3e0ff */
[----:B------:R-:W-:Y:S02]  /*17c0*/  USEL UR9, URZ, 0x1, UP0 ;  /* 0x00000001ff097887 */ /* 0x000fe40008000000 */
[----:B------:R-:W-:-:S02]  /*17d0*/  USEL UR6, UR6, URZ, UP0 ;  /* 0x000000ff06067287 */ /* 0x000fc40008000000 */
[----:B------:R-:W-:Y:S02]  /*17e0*/  UIADD3 UR20, UP0, UPT, UR22, 0x180, URZ ;  /* 0x0000018016147890 */ /* 0x000fe4000ff1e0ff */
[----:B------:R-:W-:Y:S01]  /*17f0*/  ULEA UR8, UR6, UR4, 0x3 ;  /* 0x0000000406087291 */ /* 0x000fe2000f8e18ff */
[----:B------:R-:W-:Y:S01]  /*1800*/  LOP3.LUT R15, R15, UR9, RZ, 0x3c, !PT ;  /* 0x000000090f0f7c12 */ /* 0x000fe2000f8e3cff */
[----:B------:R-:W-:Y:S02]  /*1810*/  USHF.L.U32 UR34, UR16, 0x6, URZ ;  /* 0x0000000610227899 */ /* 0x000fe400080006ff */
[----:B------:R-:W-:Y:S01]  /*1820*/  UIADD3.X UR27, UPT, UPT, URZ, UR23, URZ, UP1, !UPT ;  /* 0x00000017ff1b7290 */ /* 0x000fe20008ffe4ff */
[----:B-1----:R-:W-:Y:S01]  /*1830*/  SHF.L.U32 R2, R15, 0x1f, RZ ;  /* 0x0000001f0f027819 */ /* 0x002fe200000006ff */
[----:B------:R-:W-:Y:S02]  /*1840*/  UIADD3 UR32, UPT, UPT, UR32, 0x4400, URZ ;  /* 0x0000440020207890 */ /* 0x000fe4000fffe0ff */
[----:B------:R-:W-:Y:S01]  /*1850*/  UIADD3.X UR21, UPT, UPT, URZ, UR23, URZ, UP0, !UPT ;  /* 0x00000017ff157290 */ /* 0x000fe200087fe4ff */
[----:B------:R1:W1:Y:S01]  /*1860*/  SYNCS.PHASECHK.TRANS64.TRYWAIT P0, [UR8+0x18], R2 ;  /* 0x00001802ff0075a7 */ /* 0x0002620008001108 */
[----:B------:R-:W-:Y:S01]  /*1870*/  ULEA UR8, UR17, UR4, 0xd ;  /* 0x0000000411087291 */ /* 0x000fe2000f8e68ff */
[----:B------:R-:W-:Y:S01]  /*1880*/  UMOV UR18, 0x0 ;  /* 0x0000000000127882 */ /* 0x000fe20000000000 */
[----:B------:R-:W-:-:S02]  /*1890*/  UMOV UR19, 0x10000000 ;  /* 0x1000000000137882 */ /* 0x000fc40000000000 */
[----:B------:R-:W-:Y:S01]  /*18a0*/  UIADD3 UR8, UPT, UPT, UR8, 0x7400, URZ ;  /* 0x0000740008087890 */ /* 0x000fe2000fffe0ff */
[----:B------:R1:W-:Y:S01]  /*18b0*/  UTMALDG.3D [UR32], [UR26], desc[UR18] ;  /* 0x000012201a0075b4 */ /* 0x0003e20008011000 */
[----:B------:R-:W-:Y:S01]  /*18c0*/  UMOV UR12, UR36 ;  /* 0x00000024000c7c82 */ /* 0x000fe20008000000 */
[----:B------:R-:W-:Y:S01]  /*18d0*/  UMOV UR9, UR33 ;  /* 0x0000002100097c82 */ /* 0x000fe20008000000 */
[----:B------:R-:W-:Y:S01]  /*18e0*/  UMOV UR10, UR34 ;  /* 0x00000022000a7c82 */ /* 0x000fe20008000000 */
[----:B------:R-:W-:Y:S01]  /*18f0*/  UIADD3 UR16, UPT, UPT, UR16, 0x1, URZ ;  /* 0x0000000110107890 */ /* 0x000fe2000fffe0ff */
[----:B------:R-:W-:Y:S01]  /*1900*/  UMOV UR24, UR5 ;  /* 0x0000000500187c82 */ /* 0x000fe20008000000 */
[----:B------:R-:W-:Y:S02]  /*1910*/  UMOV UR17, UR6 ;  /* 0x0000000600117c82 */ /* 0x000fe40008000000 */
[----:B------:R1:W-:Y:S01]  /*1920*/  UTMALDG.3D [UR8], [UR20], desc[UR18] ;  /* 0x00001208140075b4 */ /* 0x0003e20008011000 */
[----:B------:R-:W-:-:S09]  /*1930*/  UISETP.NE.AND UP0, UPT, UR16, UR5, UPT ;  /* 0x000000051000728c */ /* 0x000fd2000bf05270 */
[----:B------:R-:W-:Y:S05]  /*1940*/  BRA.U UP0, `(.L_x_25) ;  /* 0xfffffffd00607547 */ /* 0x000fea000b83ffff */
.L_x_20:
[----:B-1----:R-:W-:Y:S01]  /*1950*/  ULEA UR8, UR6, UR4, 0x3 ;  /* 0x0000000406087291 */ /* 0x002fe2000f8e18ff */
[----:B------:R-:W-:Y:S01]  /*1960*/  SHF.L.U32 R2, R15, 0x1f, RZ ;  /* 0x0000001f0f027819 */ /* 0x000fe200000006ff */
[----:B------:R-:W-:Y:S01]  /*1970*/  @!P1 SYNCS.ARRIVE.TRANS64.A1T0 RZ, [UR4+0x58], RZ ;  /* 0x000058ffffff99a7 */ /* 0x000fe20008100004 */
[----:B------:R-:W-:-:S06]  /*1980*/  UISETP.GT.AND UP0, UPT, UR15, UR14, UPT ;  /* 0x0000000e0f00728c */ /* 0x000fcc000bf04270 */
[----:B--2---:R1:W2:Y:S03]  /*1990*/  SYNCS.PHASECHK.TRANS64.TRYWAIT P0, [UR8+0x18], R2 ;  /* 0x00001802ff0075a7 */ /* 0x0042a60008001108 */
[----:B------:R-:W-:Y:S05]  /*19a0*/  BRA.U !UP0, `(.L_x_26) ;  /* 0x0000000108ac7547 */ /* 0x000fea000b800000 */
[----:B------:R-:W-:Y:S01]  /*19b0*/  UIADD3 UR21, UPT, UPT, UR7, UR24, URZ ;  /* 0x0000001807157290 */ /* 0x000fe2000fffe0ff */
[----:B------:R-:W-:-:S11]  /*19c0*/  UMOV UR25, UR6 ;  /* 0x0000000600197c82 */ /* 0x000fd60008000000 */
.L_x_31:
[----:B-1----:R-:W-:Y:S01]  /*19d0*/  ULEA UR17, UR25, UR4, 0x3 ;  /* 0x0000000419117291 */ /* 0x002fe2000f8e18ff */
[----:B--2---:R-:W-:Y:S01]  /*19e0*/  @!P5 MOV R3, 0x3000 ;  /* 0x000030000003d802 */ /* 0x004fe20000000f00 */
[----:B--2---:R-:W-:Y:S10]  /*19f0*/  @P0 BRA `(.L_x_27) ;  /* 0x00000000000c0947 */ /* 0x004ff40003800000 */
[----:B------:R-:W-:-:S04]  /*1a00*/  SHF.L.U32 R5, R15, 0x1f, RZ ;  /* 0x0000001f0f057819 */ /* 0x000fc800000006ff */
[----:B------:R-:W2:Y:S02]  /*1a10*/  SYNCS.PHASECHK.TRANS64.TRYWAIT P0, [UR17+0x18], R5 ;  /* 0x00001805ff0075a7 */ /* 0x000ea40008001111 */
[----:B--2---:R-:W-:Y:S05]  /*1a20*/  @!P0 BRA `(.L_x_28) ;  /* 0x0000005400a48947 */ /* 0x004fea0003800000 */
.L_x_27:
[----:B------:R2:W-:Y:S01]  /*1a30*/  @!P5 SYNCS.ARRIVE.TRANS64 RZ, [UR17], R3 ;  /* 0x00000003ffffd9a7 */ /* 0x0005e20008000011 */
[----:B------:R-:W-:Y:S04]  /*1a40*/  BSSY.RECONVERGENT B0, `(.L_x_29) ;  /* 0x0000003000007945 */ /* 0x000fe80003800200 */
[----:B------:R-:W-:Y:S05]  /*1a50*/  @P4 BRA `(.L_x_30) ;  /* 0x0000000000044947 */ /* 0x000fea0003800000 */
[----:B------:R-:W-:Y:S05]  /*1a60*/  BPT.TRAP 0x1 ;  /* 0x000000040000795c */ /* 0x000fea0000300000 */
.L_x_30:
[----:B------:R-:W-:Y:S05]  /*1a70*/  BSYNC.RECONVERGENT B0 ;  /* 0x0000000000007941 */ /* 0x000fea0003800200 */
.L_x_29:
        /* <DEDUP_REMOVED lines=10> */
[----:B------:R-:W-:Y:S01]  /*1b20*/  UIADD3 UR16, UPT, UPT, UR16, 0x4400, URZ ;  /* 0x0000440010107890 */ /* 0x000fe2000fffe0ff */
[----:B-1----:R-:W-:Y:S01]  /*1b30*/  SHF.L.U32 R2, R15, 0x1f, RZ ;  /* 0x0000001f0f027819 */ /* 0x002fe200000006ff */
[----:B------:R-:W-:Y:S02]  /*1b40*/  UIADD3.X UR31, UPT, UPT, URZ, UR23, URZ, UP1, !UPT ;  /* 0x00000017ff1f7290 */ /* 0x000fe40008ffe4ff */
[----:B------:R-:W-:Y:S01]  /*1b50*/  UIADD3.X UR29, UPT, UPT, URZ, UR23, URZ, UP0, !UPT ;  /* 0x00000017ff1d7290 */ /* 0x000fe200087fe4ff */
[----:B------:R1:W1:Y:S01]  /*1b60*/  SYNCS.PHASECHK.TRANS64.TRYWAIT P0, [UR8+0x18], R2 ;  /* 0x00001802ff0075a7 */ /* 0x0002620008001108 */
[----:B------:R-:W-:Y:S01]  /*1b70*/  ULEA UR8, UR25, UR4, 0xd ;  /* 0x0000000419087291 */ /* 0x000fe2000f8e68ff */
[----:B------:R-:W-:Y:S01]  /*1b80*/  UMOV UR26, 0x0 ;  /* 0x00000000001a7882 */ /* 0x000fe20000000000 */
[----:B------:R-:W-:-:S02]  /*1b90*/  UMOV UR27, 0x10000000 ;  /* 0x10000000001b7882 */ /* 0x000fc40000000000 */
[----:B------:R-:W-:Y:S01]  /*1ba0*/  UIADD3 UR8, UPT, UPT, UR8, 0x7400, URZ ;  /* 0x0000740008087890 */ /* 0x000fe2000fffe0ff */
[----:B------:R-:W-:Y:S01]  /*1bb0*/  UMOV UR19, UR35 ;  /* 0x0000002300137c82 */ /* 0x000fe20008000000 */
[----:B------:R-:W-:Y:S01]  /*1bc0*/  UMOV UR20, UR36 ;  /* 0x0000002400147c82 */ /* 0x000fe20008000000 */
[----:B------:R-:W-:Y:S01]  /*1bd0*/  UMOV UR12, UR36 ;  /* 0x00000024000c7c82 */ /* 0x000fe20008000000 */
[----:B------:R-:W-:Y:S01]  /*1be0*/  UMOV UR9, UR17 ;  /* 0x0000001100097c82 */ /* 0x000fe20008000000 */
[----:B------:R-:W-:Y:S01]  /*1bf0*/  UMOV UR10, UR18 ;  /* 0x00000012000a7c82 */ /* 0x000fe20008000000 */
[----:B------:R1:W-:Y:S01]  /*1c00*/  UTMALDG.3D [UR16], [UR30], desc[UR26] ;  /* 0x00001a101e0075b4 */ /* 0x0003e20008011000 */
[----:B------:R-:W-:Y:S01]  /*1c10*/  UIADD3 UR24, UPT, UPT, UR24, 0x1, URZ ;  /* 0x0000000118187890 */ /* 0x000fe2000fffe0ff */
[----:B------:R-:W-:-:S03]  /*1c20*/  UMOV UR25, UR6 ;  /* 0x0000000600197c82 */ /* 0x000fc60008000000 */
[----:B------:R-:W-:Y:S01]  /*1c30*/  UISETP.NE.AND UP0, UPT, UR24, UR21, UPT ;  /* 0x000000151800728c */ /* 0x000fe2000bf05270 */
[----:B------:R1:W-:Y:S08]  /*1c40*/  UTMALDG.3D [UR8], [UR28], desc[UR26] ;  /* 0x00001a081c0075b4 */ /* 0x0003f00008011000 */
[----:B------:R-:W-:Y:S05]  /*1c50*/  BRA.U UP0, `(.L_x_31) ;  /* 0xfffffffd005c7547 */ /* 0x000fea000b83ffff */
.L_x_26:
[----:B-1----:R-:W-:Y:S01]  /*1c60*/  LEA R2, R14, UR4, 0x3 ;  /* 0x000000040e027c11 */ /* 0x002fe2000f8e18ff */
[----:B------:R-:W-:Y:S01]  /*1c70*/  NOP ;  /* 0x0000000000007918 */ /* 0x000fe20000000000 */
[----:B--2---:R-:W-:Y:S02]  /*1c80*/  SHF.L.U32 R3, R12, 0x1f, RZ ;  /* 0x0000001f0c037819 */ /* 0x004fe400000006ff */
[----:B------:R-:W-:Y:S02]  /*1c90*/  LEA R4, R14, UR4, 0x4 ;  /* 0x000000040e047c11 */ /* 0x000fe4000f8e20ff */
[----:B------:R-:W1:Y:S02]  /*1ca0*/  SYNCS.PHASECHK.TRANS64.TRYWAIT P0, [R2+URZ+0x60], R3 ;  /* 0x00006003020075a7 */ /* 0x000e6400080011ff */
[----:B-1----:R-:W-:Y:S05]  /*1cb0*/  @!P0 BRA `(.L_x_32) ;  /* 0x0000005400188947 */ /* 0x002fea0003800000 */
.L_x_107:
[----:B------:R-:W2:Y:S01]  /*1cc0*/  LDS.128 R4, [R4+0xf0] ;  /* 0x0000f00004047984 */ /* 0x000ea20000000c00 */
[----:B---3--:R-:W-:Y:S01]  /*1cd0*/  ISETP.GE.AND P0, PT, R40, 0x1, PT ;  /* 0x000000012800780c */ /* 0x008fe20003f06270 */
[----:B-1----:R-:W-:Y:S01]  /*1ce0*/  VIADD R2, R2, 0x70 ;  /* 0x0000007002027836 */ /* 0x002fe20000000000 */
[----:B------:R-:W-:Y:S01]  /*1cf0*/  @!PT LDS RZ, [RZ] ;  /* 0x00000000fffff984 */ /* 0x000fe20000000800 */
[----:B------:R-:W-:Y:S01]  /*1d00*/  @!PT LDS RZ, [RZ] ;  /* 0x00000000fffff984 */ /* 0x000fe20000000800 */
[----:B------:R-:W-:Y:S01]  /*1d10*/  @!PT LDS RZ, [RZ] ;  /* 0x00000000fffff984 */ /* 0x000fe20000000800 */
[----:B------:R-:W-:Y:S01]  /*1d20*/  @!PT LDS RZ, [RZ] ;  /* 0x00000000fffff984 */ /* 0x000fe20000000800 */
[----:B------:R1:W-:Y:S06]  /*1d30*/  MEMBAR.ALL.CTA ;  /* 0x0000000000007992 */ /* 0x0003ec0000008000 */
[----:B-1----:R-:W1:Y:S01]  /*1d40*/  FENCE.VIEW.ASYNC.S ;  /* 0x00000000000073c6 */ /* 0x002e620000000000 */
[----:B------:R-:W-:-:S04]  /*1d50*/  PRMT R2, RZ, 0x654, R2 ;  /* 0x00000654ff027816 */ /* 0x000fc80000000002 */
[----:B-1----:R1:W-:Y:S01]  /*1d60*/  SYNCS.ARRIVE.TRANS64.RED.A1T0 RZ, [R2+URZ], RZ ;  /* 0x000000ff02ff79a7 */ /* 0x0023e200081004ff */
[----:B--2---:R-:W-:-:S13]  /*1d70*/  LOP3.LUT P2, RZ, R6, 0x1, RZ, 0xc0, !PT ;  /* 0x0000000106ff7812 */ /* 0x004fda000784c0ff */
[----:B------:R-:W-:Y:S01]  /*1d80*/  @P2 SHF.R.U32.HI R3, RZ, 0x10, R5 ;  /* 0x00000010ff032819 */ /* 0x000fe20000011605 */
[----:B------:R-:W-:Y:S01]  /*1d90*/  VOTEU.ANY UP0, P2 ;  /* 0x0000000000ff7886 */ /* 0x000fe20001000100 */
[----:B------:R-:W-:Y:S02]  /*1da0*/  @P2 MOV R13, R4 ;  /* 0x00000004000d2202 */ /* 0x000fe40000000f00 */
[----:B------:R-:W-:Y:S02]  /*1db0*/  @P2 R2UR.BROADCAST UR8, R3 ;  /* 0x00000000030822ca */ /* 0x000fe400008e0000 */
[----:B------:R-:W-:-:S11]  /*1dc0*/  @P2 LOP3.LUT R11, R5, 0xffff, RZ, 0xc0, !PT ;  /* 0x0000ffff050b2812 */ /* 0x000fd600078ec0ff */
[----:B------:R-:W-:Y:S01]  /*1dd0*/  @UP0 UMOV UR36, UR8 ;  /* 0x0000000800240c82 */ /* 0x000fe20008000000 */
[----:B-1----:R-:W-:Y:S05]  /*1de0*/  @!P0 BRA `(.L_x_33) ;  /* 0x0000000000b88947 */ /* 0x002fea0003800000 */
[----:B------:R-:W4:Y:S01]  /*1df0*/  LDC.64 R4, c[0x0][0xb18] ;  /* 0x0002c600ff047b82 */ /* 0x000f220000000a00 */
[----:B------:R-:W-:-:S07]  /*1e00*/  ISETP.NE.AND P3, PT, R40, 0x1, PT ;  /* 0x000000012800780c */ /* 0x000fce0003f65270 */
[----:B------:R-:W1:Y:S08]  /*1e10*/  LDC.64 R6, c[0x0][0xb10] ;  /* 0x0002c400ff067b82 */ /* 0x000e700000000a00 */
[----:B------:R-:W2:Y:S08]  /*1e20*/  LDC R16, c[0x0][0xb20] ;  /* 0x0002c800ff107b82 */ /* 0x000eb00000000800 */
[----:B------:R-:W3:Y:S01]  /*1e30*/  LDC R18, c[0x0][0xb0c] ;  /* 0x0002c300ff127b82 */ /* 0x000ee20000000800 */
[----:B----4-:R-:W-:Y:S01]  /*1e40*/  IMAD.HI.U32 R17, R0, R5, RZ ;  /* 0x0000000500117227 */ /* 0x010fe200078e00ff */
[----:B------:R-:W-:-:S03]  /*1e50*/  ISETP.NE.AND P0, PT, R4, 0x1, PT ;  /* 0x000000010400780c */ /* 0x000fc60003f05270 */
[----:B------:R-:W-:-:S03]  /*1e60*/  IMAD.HI.U32 R5, R11, R5, RZ ;  /* 0x000000050b057227 */ /* 0x000fc600078e00ff */
[----:B------:R-:W4:Y:S01]  /*1e70*/  LDC.64 R2, c[0x0][0xb28] ;  /* 0x0002ca00ff027b82 */ /* 0x000f220000000a00 */
[----:B-1----:R-:W-:-:S04]  /*1e80*/  IMAD.HI.U32 R20, R9, R6, RZ ;  /* 0x0000000609147227 */ /* 0x002fc800078e00ff */
[----:B------:R-:W-:Y:S01]  /*1e90*/  IMAD.HI.U32 R22, R13, R6, RZ ;  /* 0x000000060d167227 */ /* 0x000fe200078e00ff */
[----:B------:R-:W-:Y:S02]  /*1ea0*/  SHF.R.U32.HI R20, RZ, R7, R20 ;  /* 0x00000007ff147219 */ /* 0x000fe40000011614 */
[-C--:B--2---:R-:W-:Y:S02]  /*1eb0*/  SHF.R.U32.HI R17, RZ, R16.reuse, R17 ;  /* 0x00000010ff117219 */ /* 0x084fe40000011611 */
[----:B------:R-:W-:Y:S02]  /*1ec0*/  SHF.R.U32.HI R16, RZ, R16, R5 ;  /* 0x00000010ff107219 */ /* 0x000fe40000011605 */
[----:B------:R-:W-:Y:S02]  /*1ed0*/  SEL R17, R0, R17, !P0 ;  /* 0x0000001100117207 */ /* 0x000fe40004000000 */
[----:B------:R-:W-:Y:S02]  /*1ee0*/  SHF.R.U32.HI R22, RZ, R7, R22 ;  /* 0x00000007ff167219 */ /* 0x000fe40000011616 */
[----:B---3--:R-:W-:-:S02]  /*1ef0*/  ISETP.NE.AND P1, PT, R18, 0x1, PT ;  /* 0x000000011200780c */ /* 0x008fc40003f25270 */
[----:B------:R-:W-:Y:S02]  /*1f00*/  SEL R5, R11, R16, !P0 ;  /* 0x000000100b057207 */ /* 0x000fe40004000000 */
[----:B------:R-:W-:Y:S02]  /*1f10*/  SEL R19, R9, R20, !P1 ;  /* 0x0000001409137207 */ /* 0x000fe40004800000 */
[----:B------:R-:W-:Y:S01]  /*1f20*/  SEL R7, R13, R22, !P1 ;  /* 0x000000160d077207 */ /* 0x000fe20004800000 */
[----:B----4-:R-:W-:-:S04]  /*1f30*/  IMAD.HI.U32 R20, R17, R2, RZ ;  /* 0x0000000211147227 */ /* 0x010fc800078e00ff */
[----:B------:R-:W-:Y:S01]  /*1f40*/  IMAD.HI.U32 R6, R19, R2, RZ ;  /* 0x0000000213067227 */ /* 0x000fe200078e00ff */
[----:B------:R-:W-:-:S04]  /*1f50*/  @P3 SHF.R.U32.HI R17, RZ, R3, R20 ;  /* 0x00000003ff113219 */ /* 0x000fc80000011614 */
        /* <DEDUP_REMOVED lines=8> */
[----:B------:R-:W-:-:S04]  /*1fe0*/  @!P0 IMAD.HI.U32 R16, R7, R2, RZ ;  /* 0x0000000207108227 */ /* 0x000fc800078e00ff */
[----:B------:R-:W-:Y:S01]  /*1ff0*/  IMAD.MOV R2, RZ, RZ, -R6 ;  /* 0x000000ffff027224 */ /* 0x000fe200078e0a06 */
[----:B------:R-:W-:-:S03]  /*2000*/  @!P0 SHF.R.U32.HI R16, RZ, R3, R16 ;  /* 0x00000003ff108219 */ /* 0x000fc60000011610 */
[----:B------:R-:W-:Y:S01]  /*2010*/  IMAD R2, R40, R2, R5 ;  /* 0x0000000228027224 */ /* 0x000fe200078e0205 */
[----:B------:R-:W-:Y:S02]  /*2020*/  @!P0 SEL R3, R7, R16, !P3 ;  /* 0x0000001007038207 */ /* 0x000fe40005800000 */
[----:B------:R-:W-:-:S03]  /*2030*/  IADD3 R16, PT, PT, -R5, RZ, RZ ;  /* 0x000000ff05107210 */ /* 0x000fc60007ffe1ff */
[--C-:B------:R-:W-:Y:S02]  /*2040*/  @!P0 IMAD.IADD R6, R6, 0x1, -R3.reuse ;  /* 0x0000000106068824 */ /* 0x100fe400078e0a03 */
[----:B------:R-:W-:Y:S01]  /*2050*/  @!P0 IMAD R3, R2, R19, R3 ;  /* 0x0000001302038224 */ /* 0x000fe200078e0203 */
[----:B------:R-:W-:Y:S01]  /*2060*/  IADD3 R2, PT, PT, -R7, RZ, RZ ;  /* 0x000000ff07027210 */ /* 0x000fe20007ffe1ff */
[----:B------:R-:W-:Y:S02]  /*2070*/  @!P0 IMAD R5, R40, R6, R7 ;  /* 0x0000000628058224 */ /* 0x000fe400078e0207 */
[----:B------:R-:W-:Y:S02]  /*2080*/  IMAD R11, R4, R16, R11 ;  /* 0x00000010040b7224 */ /* 0x000fe400078e020b */
[----:B------:R-:W-:Y:S02]  /*2090*/  @!P0 IMAD.MOV.U32 R7, RZ, RZ, R3 ;  /* 0x000000ffff078224 */ /* 0x000fe400078e0003 */
[----:B------:R-:W-:-:S02]  /*20a0*/  IMAD R2, R18, R2, R13 ;  /* 0x0000000212027224 */ /* 0x000fc400078e020d */
[----:B------:R-:W-:Y:S02]  /*20b0*/  IMAD R11, R5, R4, R11 ;  /* 0x00000004050b7224 */ /* 0x000fe400078e020b */
[----:B------:R-:W-:Y:S02]  /*20c0*/  IMAD R13, R7, R18, R2 ;  /* 0x00000012070d7224 */ /* 0x000fe400078e0202 */
.L_x_33:
[----:B------:R-:W1:Y:S02]  /*20d0*/  LDCU UR8, c[0x0][0xb30] ;  /* 0x00016600ff0877ac */ /* 0x000e640008000800 */
[----:B-1----:R-:W-:-:S09]  /*20e0*/  UISETP.NE.AND UP0, UPT, UR8, 0x1, UPT ;  /* 0x000000010800788c */ /* 0x002fd2000bf05270 */
[----:B------:R-:W-:Y:S05]  /*20f0*/  BRA.U UP0, `(.L_x_34) ;  /* 0x0000000100407547 */ /* 0x000fea000b800000 */
[----:B------:R-:W1:Y:S08]  /*2100*/  LDC.64 R4, c[0x0][0xb10] ;  /* 0x0002c400ff047b82 */ /* 0x000e700000000a00 */
[----:B------:R-:W2:Y:S08]  /*2110*/  LDC.64 R2, c[0x0][0xb18] ;  /* 0x0002c600ff027b82 */ /* 0x000eb00000000a00 */
[----:B------:R-:W3:Y:S08]  /*2120*/  LDC R6, c[0x0][0xb20] ;  /* 0x0002c800ff067b82 */ /* 0x000ef00000000800 */
[----:B------:R-:W4:Y:S01]  /*2130*/  LDC R16, c[0x0][0xb0c] ;  /* 0x0002c300ff107b82 */ /* 0x000f220000000800 */
[----:B-1----:R-:W-:-:S05]  /*2140*/  IMAD.HI.U32 R4, R13, R4, RZ ;  /* 0x000000040d047227 */ /* 0x002fca00078e00ff */
[----:B------:R-:W-:Y:S01]  /*2150*/  SHF.R.U32.HI R4, RZ, R5, R4 ;  /* 0x00000005ff047219 */ /* 0x000fe20000011604 */
[----:B--2---:R-:W-:Y:S01]  /*2160*/  IMAD.HI.U32 R3, R11, R3, RZ ;  /* 0x000000030b037227 */ /* 0x004fe200078e00ff */
[----:B------:R-:W-:-:S04]  /*2170*/  ISETP.NE.AND P0, PT, R2, 0x1, PT ;  /* 0x000000010200780c */ /* 0x000fc80003f05270 */
[----:B---3--:R-:W-:-:S04]  /*2180*/  SHF.R.U32.HI R6, RZ, R6, R3 ;  /* 0x00000006ff067219 */ /* 0x008fc80000011603 */
[----:B------:R-:W-:Y:S02]  /*2190*/  SEL R3, R11, R6, !P0 ;  /* 0x000000060b037207 */ /* 0x000fe40004000000 */
[----:B----4-:R-:W-:-:S04]  /*21a0*/  ISETP.NE.AND P1, PT, R16, 0x1, PT ;  /* 0x000000011000780c */ /* 0x010fc80003f25270 */
[----:B------:R-:W-:-:S05]  /*21b0*/  SEL R4, R13, R4, !P1 ;  /* 0x000000040d047207 */ /* 0x000fca0004800000 */
[----:B------:R-:W-:Y:S02]  /*21c0*/  IMAD.IADD R5, R3, 0x1, -R4 ;  /* 0x0000000103057824 */ /* 0x000fe400078e0a04 */
[----:B------:R-:W-:Y:S02]  /*21d0*/  IMAD.IADD R3, R4, 0x1, -R3 ;  /* 0x0000000104037824 */ /* 0x000fe400078e0a03 */
[----:B------:R-:W-:Y:S02]  /*21e0*/  IMAD R13, R5, R16, R13 ;  /* 0x00000010050d7224 */ /* 0x000fe400078e020d */
[----:B------:R-:W-:-:S07]  /*21f0*/  IMAD R11, R3, R2, R11 ;  /* 0x00000002030b7224 */ /* 0x000fce00078e020b */
.L_x_34:
[----:B------:R-:W-:Y:S01]  /*2200*/  VIADD R14, R14, 0x1 ;  /* 0x000000010e0e7836 */ /* 0x000fe20000000000 */
[----:B------:R-:W-:Y:S01]  /*2210*/  PLOP3.LUT P1, PT, PT, PT, PT, 0x80, 0x8 ;  /* 0x000000000008781c */ /* 0x000fe20003f2f070 */
[----:B------:R-:W-:Y:S02]  /*2220*/  IMAD.IADD R21, R13, 0x1, R96 ;  /* 0x000000010d157824 */ /* 0x000fe400078e0260 */
[----:B------:R-:W-:Y:S01]  /*2230*/  IMAD.IADD R20, R11, 0x1, R94 ;  /* 0x000000010b147824 */ /* 0x000fe200078e025e */
[----:B------:R-:W-:-:S04]  /*2240*/  ISETP.NE.AND P0, PT, R14, 0x2, PT ;  /* 0x000000020e00780c */ /* 0x000fc80003f05270 */
[----:B------:R-:W-:Y:S02]  /*2250*/  SEL R3, RZ, 0x1, P0 ;  /* 0x00000001ff037807 */ /* 0x000fe40000000000 */
[----:B------:R-:W-:Y:S02]  /*2260*/  SEL R14, R14, RZ, P0 ;  /* 0x000000ff0e0e7207 */ /* 0x000fe40000000000 */
[----:B------:R-:W-:Y:S01]  /*2270*/  LOP3.LUT R12, R12, R3, RZ, 0x3c, !PT ;  /* 0x000000030c0c7212 */ /* 0x000fe200078e3cff */
[----:B------:R-:W-:Y:S06]  /*2280*/  @P2 BRA `(.L_x_35) ;  /* 0xfffffff000982947 */ /* 0x000fec000383ffff */
[----:B------:R-:W-:Y:S01]  /*2290*/  UIADD3 UR4, UPT, UPT, UR4, 0x18, URZ ;  /* 0x0000001804047890 */ /* 0x000fe2000fffe0ff */
[----:B------:R-:W-:-:S03]  /*22a0*/  SHF.L.U32 R3, R15, 0x1f, RZ ;  /* 0x0000001f0f037819 */ /* 0x000fc600000006ff */
[----:B------:R-:W-:-:S09]  /*22b0*/  ULEA UR5, UR6, UR4, 0x3 ;  /* 0x0000000406057291 */ /* 0x000fd2000f8e18ff */
[----:B------:R-:W1:Y:S02]  /*22c0*/  SYNCS.PHASECHK.TRANS64.TRYWAIT P0, [UR5], R3 ;  /* 0x00000003ff0075a7 */ /* 0x000e640008001105 */
[----:B-1----:R-:W-:Y:S05]  /*22d0*/  @!P0 BRA `(.L_x_36) ;  /* 0x0000004c00a48947 */ /* 0x002fea0003800000 */
.L_x_109:
[----:B------:R-:W-:-:S04]  /*22e0*/  UIADD3 UR6, UPT, UPT, UR6, 0x1, URZ ;  /* 0x0000000106067890 */ /* 0x000fc8000fffe0ff */
[----:B------:R-:W-:-:S04]  /*22f0*/  UISETP.NE.AND UP0, UPT, UR6, 0x3, UPT ;  /* 0x000000030600788c */ /* 0x000fc8000bf05270 */
[----:B------:R-:W-:Y:S02]  /*2300*/  USEL UR7, URZ, 0x1, UP0 ;  /* 0x00000001ff077887 */ /* 0x000fe40008000000 */
[----:B------:R-:W-:-:S04]  /*2310*/  USEL UR6, UR6, URZ, UP0 ;  /* 0x000000ff06067287 */ /* 0x000fc80008000000 */
[----:B------:R-:W-:Y:S01]  /*2320*/  ULEA UR5, UR6, UR4, 0x3 ;  /* 0x0000000406057291 */ /* 0x000fe2000f8e18ff */
[----:B------:R-:W-:-:S04]  /*2330*/  LOP3.LUT R15, R15, UR7, RZ, 0x3c, !PT ;  /* 0x000000070f0f7c12 */ /* 0x000fc8000f8e3cff */
[----:B-1----:R-:W-:-:S04]  /*2340*/  SHF.L.U32 R3, R15, 0x1f, RZ ;  /* 0x0000001f0f037819 */ /* 0x002fc800000006ff */
[----:B------:R-:W1:Y:S02]  /*2350*/  SYNCS.PHASECHK.TRANS64.TRYWAIT P0, [UR5], R3 ;  /* 0x00000003ff0075a7 */ /* 0x000e640008001105 */
[----:B-1----:R-:W-:Y:S05]  /*2360*/  @!P0 BRA `(.L_x_37) ;  /* 0x0000004c00988947 */ /* 0x002fea0003800000 */
.L_x_111:
[----:B------:R-:W-:-:S04]  /*2370*/  UIADD3 UR6, UPT, UPT, UR6, 0x1, URZ ;  /* 0x0000000106067890 */ /* 0x000fc8000fffe0ff */
[----:B------:R-:W-:-:S04]  /*2380*/  UISETP.NE.AND UP0, UPT, UR6, 0x3, UPT ;  /* 0x000000030600788c */ /* 0x000fc8000bf05270 */
[----:B------:R-:W-:Y:S02]  /*2390*/  USEL UR5, URZ, 0x1, UP0 ;  /* 0x00000001ff057887 */ /* 0x000fe40008000000 */
[----:B------:R-:W-:-:S04]  /*23a0*/  USEL UR6, UR6, URZ, UP0 ;  /* 0x000000ff06067287 */ /* 0x000fc80008000000 */
[----:B------:R-:W-:Y:S01]  /*23b0*/  ULEA UR6, UR6, UR4, 0x3 ;  /* 0x0000000406067291 */ /* 0x000fe2000f8e18ff */
[----:B-1----:R-:W-:-:S04]  /*23c0*/  LOP3.LUT R3, R15, UR5, RZ, 0x3c, !PT ;  /* 0x000000050f037c12 */ /* 0x002fc8000f8e3cff */
[----:B------:R-:W-:Y:S01]  /*23d0*/  SHF.L.U32 R3, R3, 0x1f, RZ ;  /* 0x0000001f03037819 */ /* 0x000fe200000006ff */
[----:B----4-:R-:W-:-:S07]  /*23e0*/  IMAD.U32 R0, RZ, RZ, UR6 ;  /* 0x00000006ff007e24 */ /* 0x010fce000f8e00ff */
.L_x_38:
[----:B-1----:R1:W2:Y:S02]  /*23f0*/  SYNCS.PHASECHK.TRANS64.TRYWAIT P0, [R0+URZ], R3 ;  /* 0x00000003000075a7 */ /* 0x0022a400080011ff */
[----:B--2---:R-:W-:Y:S05]  /*2400*/  @!P0 NANOSLEEP.SYNCS 0x989680 ;  /* 0x009896800000895d */ /* 0x004fea0003900000 */
[----:B------:R-:W2:Y:S02]  /*2410*/  @!P0 SYNCS.PHASECHK.TRANS64 P0, [R0+URZ], R3 ;  /* 0x00000003000085a7 */ /* 0x000ea400080010ff */
[----:B--2---:R-:W-:Y:S05]  /*2420*/  @P0 EXIT ;  /* 0x000000000000094d */ /* 0x004fea0003800000 */
[----:B------:R-:W-:Y:S05]  /*2430*/  BRA `(.L_x_38) ;  /* 0xfffffffc00ec7947 */ /* 0x000fea000383ffff */
.L_x_17:
[----:B------:R-:W-:-:S04]  /*2440*/  UISETP.NE.AND UP1, UPT, UR37, URZ, UPT ;  /* 0x000000ff2500728c */ /* 0x000fc8000bf25270 */
[----:B------:R-:W-:-:S09]  /*2450*/  UISETP.NE.OR UP1, UPT, UR8, 0x1, UP1 ;  /* 0x000000010800788c */ /* 0x000fd20008f25670 */
[----:B------:R-:W-:Y:S05]  /*2460*/  BRA.U UP1, `(.L_x_39) ;  /* 0x0000000501487547 */ /* 0x000fea000b800000 */
[----:B------:R-:W-:Y:S01]  /*2470*/  ISETP.NE.AND P2, PT, R2, RZ, PT ;  /* 0x000000ff0200720c */ /* 0x000fe20003f45270 */
[----:B------:R-:W-:Y:S01]  /*2480*/  IMAD.MOV.U32 R12, RZ, RZ, 0x1 ;  /* 0x00000001ff0c7424 */ /* 0x000fe200078e00ff */
[----:B------:R-:W-:Y:S02]  /*2490*/  CS2R R10, SRZ ;  /* 0x00000000000a7805 */ /* 0x000fe4000001ff00 */
[----:B------:R-:W-:Y:S01]  /*24a0*/  CS2R R8, SRZ ;  /* 0x0000000000087805 */ /* 0x000fe2000001ff00 */
[----:B------:R-:W-:Y:S01]  /*24b0*/  UMOV UR4, 0x400 ;  /* 0x0000040000047882 */ /* 0x000fe20000000000 */
[----:B------:R-:W-:Y:S01]  /*24c0*/  UMOV UR6, URZ ;  /* 0x000000ff00067c82 */ /* 0x000fe20008000000 */
[----:B------:R-:W-:-:S12]  /*24d0*/  ULEA UR37, UR37, UR4, 0x18 ;  /* 0x0000000425257291 */ /* 0x000fd8000f8ec0ff */
.L_x_43:
[----:B------:R-:W-:Y:S02]  /*24e0*/  LEA R0, R8, UR37, 0x3 ;  /* 0x0000002508007c11 */ /* 0x000fe4000f8e18ff */
[----:B------:R-:W-:-:S03]  /*24f0*/  SHF.L.U32 R5, R9, 0x1f, RZ ;  /* 0x0000001f09057819 */ /* 0x000fc600000006ff */
[----:B------:R-:W-:Y:S01]  /*2500*/  VIADD R4, R0, 0xd0 ;  /* 0x000000d000047836 */ /* 0x000fe20000000000 */
[----:B------:R-:W1:Y:S02]  /*2510*/  SYNCS.PHASECHK.TRANS64.TRYWAIT P0, [R0+URZ+0xc0], R5 ;  /* 0x0000c005000075a7 */ /* 0x000e6400080011ff */
[----:B-1----:R-:W-:Y:S05]  /*2520*/  @!P0 BRA `(.L_x_40) ;  /* 0x0000004c00408947 */ /* 0x002fea0003800000 */
.L_x_112:
[----:B------:R-:W-:Y:S01]  /*2530*/  ULEA UR5, UR6, UR37, 0x3 ;  /* 0x0000002506057291 */ /* 0x000fe2000f8e18ff */
[----:B------:R-:W-:Y:S02]  /*2540*/  PRMT R4, RZ, 0x654, R4 ;  /* 0x00000654ff047816 */ /* 0x000fe40000000004 */
[----:B-1----:R-:W-:Y:S01]  /*2550*/  SHF.L.U32 R5, R12, 0x1f, RZ ;  /* 0x0000001f0c057819 */ /* 0x002fe200000006ff */
[----:B------:R-:W-:Y:S01]  /*2560*/  UIADD3 UR4, UPT, UPT, UR5, 0x60, URZ ;  /* 0x0000006005047890 */ /* 0x000fe2000fffe0ff */
[----:B------:R1:W-:Y:S05]  /*2570*/  SYNCS.ARRIVE.TRANS64.RED.A1T0 RZ, [R4+URZ], RZ ;  /* 0x000000ff04ff79a7 */ /* 0x0003ea00081004ff */
[----:B------:R-:W-:Y:S01]  /*2580*/  IMAD.U32 R7, RZ, RZ, UR4 ;  /* 0x00000004ff077e24 */ /* 0x000fe2000f8e00ff */
[----:B------:R-:W2:Y:S04]  /*2590*/  SYNCS.PHASECHK.TRANS64.TRYWAIT P0, [UR5+0x70], R5 ;  /* 0x00007005ff0075a7 */ /* 0x000ea80008001105 */
[----:B------:R-:W-:Y:S01]  /*25a0*/  PRMT R6, R2, 0x654, R7 ;  /* 0x0000065402067816 */ /* 0x000fe20000000007 */
[----:B-1----:R-:W-:Y:S01]  /*25b0*/  @!P2 IMAD.MOV.U32 R4, RZ, RZ, 0x10 ;  /* 0x00000010ff04a424 */ /* 0x002fe200078e00ff */
[----:B--2---:R-:W-:Y:S06]  /*25c0*/  @!P0 BRA `(.L_x_41) ;  /* 0x0000004c002c8947 */ /* 0x004fec0003800000 */
.L_x_114:
[----:B------:R-:W-:Y:S01]  /*25d0*/  ULEA UR4, UR6, UR37, 0x4 ;  /* 0x0000002506047291 */ /* 0x000fe2000f8e20ff */
[----:B------:R-:W-:Y:S01]  /*25e0*/  SEL R3, R6, R3, !P2 ;  /* 0x0000000306037207 */ /* 0x000fe20005000000 */
[----:B------:R-:W-:Y:S01]  /*25f0*/  UIADD3 UR5, UPT, UPT, UR5, 0x60, URZ ;  /* 0x0000006005057890 */ /* 0x000fe2000fffe0ff */
[----:B-1----:R-:W-:Y:S01]  /*2600*/  LEA R0, R11, UR37, 0x3 ;  /* 0x000000250b007c11 */ /* 0x002fe2000f8e18ff */
[----:B------:R-:W-:Y:S01]  /*2610*/  UIADD3 UR4, UPT, UPT, UR4, 0xf0, URZ ;  /* 0x000000f004047890 */ /* 0x000fe2000fffe0ff */
[----:B------:R-:W-:Y:S01]  /*2620*/  SHF.L.U32 R5, R10, 0x1f, RZ ;  /* 0x0000001f0a057819 */ /* 0x000fe200000006ff */
[----:B------:R1:W-:Y:S01]  /*2630*/  @!P2 SYNCS.ARRIVE.TRANS64.RED RZ, [R3+URZ], R4 ;  /* 0x0000000403ffa9a7 */ /* 0x0003e200080004ff */
[----:B------:R-:W-:Y:S01]  /*2640*/  UIADD3 UR6, UPT, UPT, UR6, 0x1, URZ ;  /* 0x0000000106067890 */ /* 0x000fe2000fffe0ff */
[----:B------:R-:W-:-:S03]  /*2650*/  VIADD R8, R8, 0x1 ;  /* 0x0000000108087836 */ /* 0x000fc60000000000 */
[----:B------:R-:W-:Y:S02]  /*2660*/  UISETP.NE.AND UP0, UPT, UR6, 0x2, UPT ;  /* 0x000000020600788c */ /* 0x000fe4000bf05270 */
[----:B------:R-:W-:Y:S06]  /*2670*/  UGETNEXTWORKID.BROADCAST [UR4], [UR5] ;  /* 0x00000000040073ca */ /* 0x000fec0008000100 */
[----:B------:R-:W-:Y:S01]  /*2680*/  USEL UR4, URZ, 0x1, UP0 ;  /* 0x00000001ff047887 */ /* 0x000fe20008000000 */
[----:B------:R-:W-:Y:S01]  /*2690*/  ISETP.NE.AND P0, PT, R8, 0x2, PT ;  /* 0x000000020800780c */ /* 0x000fe20003f05270 */
[----:B------:R-:W-:Y:S01]  /*26a0*/  USEL UR6, UR6, URZ, UP0 ;  /* 0x000000ff06067287 */ /* 0x000fe20008000000 */
[----:B------:R-:W2:Y:S03]  /*26b0*/  SYNCS.PHASECHK.TRANS64.TRYWAIT P1, [R0+URZ+0x60], R5 ;  /* 0x00006005000075a7 */ /* 0x000ea600080211ff */
[----:B------:R-:W-:Y:S01]  /*26c0*/  LOP3.LUT R12, R12, UR4, RZ, 0x3c, !PT ;  /* 0x000000040c0c7c12 */ /* 0x000fe2000f8e3cff */
[----:B-12---:R-:W-:Y:S07]  /*26d0*/  @!P1 BRA `(.L_x_42) ;  /* 0x0000004c00009947 */ /* 0x006fee0003800000 */
.L_x_115:
[C---:B------:R-:W-:Y:S01]  /*26e0*/  LEA R4, R11.reuse, UR37, 0x4 ;  /* 0x000000250b047c11 */ /* 0x040fe2000f8e20ff */
[----:B-1----:R-:W-:Y:S01]  /*26f0*/  VIADD R0, R0, 0x70 ;  /* 0x0000007000007836 */ /* 0x002fe20000000000 */
[----:B------:R-:W-:Y:S01]  /*2700*/  SEL R8, R8, RZ, P0 ;  /* 0x000000ff08087207 */ /* 0x000fe20000000000 */
[----:B------:R-:W-:-:S03]  /*2710*/  VIADD R11, R11, 0x1 ;  /* 0x000000010b0b7836 */ /* 0x000fc60000000000 */
[----:B------:R-:W1:Y:S01]  /*2720*/  LDS.128 R4, [R4+0xf0] ;  /* 0x0000f00004047984 */ /* 0x000e620000000c00 */
[----:B------:R-:W-:Y:S02]  /*2730*/  PRMT R0, RZ, 0x654, R0 ;  /* 0x00000654ff007816 */ /* 0x000fe40000000000 */
[C---:B------:R-:W-:Y:S01]  /*2740*/  ISETP.NE.AND P1, PT, R11.reuse, 0x2, PT ;  /* 0x000000020b00780c */ /* 0x040fe20003f25270 */
[----:B------:R-:W-:Y:S01]  /*2750*/  @!PT LDS RZ, [RZ] ;  /* 0x00000000fffff984 */ /* 0x000fe20000000800 */
[----:B------:R-:W-:Y:S01]  /*2760*/  @!PT LDS RZ, [RZ] ;  /* 0x00000000fffff984 */ /* 0x000fe20000000800 */
[----:B------:R-:W-:Y:S01]  /*2770*/  @!PT LDS RZ, [RZ] ;  /* 0x00000000fffff984 */ /* 0x000fe20000000800 */
[----:B------:R-:W-:Y:S01]  /*2780*/  @!PT LDS RZ, [RZ] ;  /* 0x00000000fffff984 */ /* 0x000fe20000000800 */
[----:B------:R2:W-:Y:S06]  /*2790*/  MEMBAR.ALL.CTA ;  /* 0x0000000000007992 */ /* 0x0005ec0000008000 */
[----:B--2---:R-:W2:Y:S01]  /*27a0*/  FENCE.VIEW.ASYNC.S ;  /* 0x00000000000073c6 */ /* 0x004ea20000000000 */
[----:B------:R-:W-:Y:S01]  /*27b0*/  SEL R11, R11, RZ, P1 ;  /* 0x000000ff0b0b7207 */ /* 0x000fe20000800000 */
[----:B--2---:R2:W-:Y:S01]  /*27c0*/  SYNCS.ARRIVE.TRANS64.RED.A1T0 RZ, [R0+URZ], RZ ;  /* 0x000000ff00ff79a7 */ /* 0x0045e200081004ff */
[----:B-1----:R-:W-:-:S02]  /*27d0*/  LOP3.LUT P3, RZ, R6, 0x1, RZ, 0xc0, !PT ;  /* 0x0000000106ff7812 */ /* 0x002fc4000786c0ff */
[----:B------:R-:W-:-:S04]  /*27e0*/  SEL R5, RZ, 0x1, P1 ;  /* 0x00000001ff057807 */ /* 0x000fc80000800000 */
[----:B------:R-:W-:Y:S02]  /*27f0*/  LOP3.LUT R10, R10, R5, RZ, 0x3c, !PT ;  /* 0x000000050a0a7212 */ /* 0x000fe400078e3cff */
[----:B--2---:R-:W-:-:S04]  /*2800*/  SEL R0, RZ, 0x1, P0 ;  /* 0x00000001ff007807 */ /* 0x004fc80000000000 */
[----:B------:R-:W-:Y:S01]  /*2810*/  LOP3.LUT R9, R9, R0, RZ, 0x3c, !PT ;  /* 0x0000000009097212 */ /* 0x000fe200078e3cff */
[----:B------:R-:W-:Y:S06]  /*2820*/  @P3 BRA `(.L_x_43) ;  /* 0xfffffffc002c3947 */ /* 0x000fec000383ffff */
[----:B------:R-:W-:Y:S01]  /*2830*/  ULEA UR5, UR6, UR37, 0x3 ;  /* 0x0000002506057291 */ /* 0x000fe2000f8e18ff */
[----:B------:R-:W-:-:S08]  /*2840*/  SHF.L.U32 R3, R12, 0x1f, RZ ;  /* 0x0000001f0c037819 */ /* 0x000fd000000006ff */
[----:B------:R-:W1:Y:S02]  /*2850*/  SYNCS.PHASECHK.TRANS64 P0, [UR5+0x70], R3 ;  /* 0x00007003ff0075a7 */ /* 0x000e640008001005 */
[----:B-1----:R-:W-:Y:S05]  /*2860*/  @P0 BRA `(.L_x_44) ;  /* 0x0000000000080947 */ /* 0x002fea0003800000 */
[----:B------:R-:W1:Y:S02]  /*2870*/  SYNCS.PHASECHK.TRANS64.TRYWAIT P0, [UR5+0x70], R3 ;  /* 0x00007003ff0075a7 */ /* 0x000e640008001105 */
[----:B-1----:R-:W-:Y:S05]  /*2880*/  @!P0 BRA `(.L_x_45) ;  /* 0x0000004800a88947 */ /* 0x002fea0003800000 */
.L_x_44:
[----:B------:R-:W-:-:S04]  /*2890*/  UIADD3 UR4, UPT, UPT, UR6, 0x1, URZ ;  /* 0x0000000106047890 */ /* 0x000fc8000fffe0ff */
[----:B------:R-:W-:-:S04]  /*28a0*/  UISETP.NE.AND UP0, UPT, UR4, 0x2, UPT ;  /* 0x000000020400788c */ /* 0x000fc8000bf05270 */
[----:B------:R-:W-:Y:S02]  /*28b0*/  USEL UR7, URZ, 0x1, UP0 ;  /* 0x00000001ff077887 */ /* 0x000fe40008000000 */
[----:B------:R-:W-:-:S04]  /*28c0*/  USEL UR4, UR4, URZ, UP0 ;  /* 0x000000ff04047287 */ /* 0x000fc80008000000 */
[----:B------:R-:W-:Y:S01]  /*28d0*/  ULEA UR4, UR4, UR37, 0x3 ;  /* 0x0000002504047291 */ /* 0x000fe2000f8e18ff */
[----:B-1----:R-:W-:-:S04]  /*28e0*/  LOP3.LUT R3, R12, UR7, RZ, 0x3c, !PT ;  /* 0x000000070c037c12 */ /* 0x002fc8000f8e3cff */
[----:B------:R-:W-:-:S04]  /*28f0*/  SHF.L.U32 R0, R3, 0x1f, RZ ;  /* 0x0000001f03007819 */ /* 0x000fc800000006ff */
[----:B------:R-:W1:Y:S02]  /*2900*/  SYNCS.PHASECHK.TRANS64 P0, [UR4+0x70], R0 ;  /* 0x00007000ff0075a7 */ /* 0x000e640008001004 */
[----:B-1----:R-:W-:Y:S05]  /*2910*/  @P0 EXIT ;  /* 0x000000000000094d */ /* 0x002fea0003800000 */
[----:B------:R-:W-:Y:S02]  /*2920*/  SHF.L.U32 R3, R3, 0x1f, RZ ;  /* 0x0000001f03037819 */ /* 0x000fe400000006ff */
[----:B------:R-:W-:-:S07]  /*2930*/  MOV R0, UR4 ;  /* 0x0000000400007c02 */ /* 0x000fce0008000f00 */
.L_x_46:
[----:B-1----:R1:W2:Y:S02]  /*2940*/  SYNCS.PHASECHK.TRANS64.TRYWAIT P0, [R0+URZ+0x70], R3 ;  /* 0x00007003000075a7 */ /* 0x0022a400080011ff */
[----:B--2---:R-:W-:Y:S05]  /*2950*/  @!P0 NANOSLEEP.SYNCS 0x989680 ;  /* 0x009896800000895d */ /* 0x004fea0003900000 */
[----:B------:R-:W2:Y:S02]  /*2960*/  @!P0 SYNCS.PHASECHK.TRANS64 P0, [R0+URZ+0x70], R3 ;  /* 0x00007003000085a7 */ /* 0x000ea400080010ff */
[----:B--2---:R-:W-:Y:S05]  /*2970*/  @P0 EXIT ;  /* 0x000000000000094d */ /* 0x004fea0003800000 */
[----:B------:R-:W-:Y:S05]  /*2980*/  BRA `(.L_x_46) ;  /* 0xfffffffc00ec7947 */ /* 0x000fea000383ffff */
.L_x_39:
[----:B------:R-:W-:-:S09]  /*2990*/  UISETP.NE.AND UP1, UPT, UR8, URZ, UPT ;  /* 0x000000ff0800728c */ /* 0x000fd2000bf25270 */
[----:B------:R-:W-:Y:S05]  /*29a0*/  BRA.U UP1, `(.L_x_47) ;  /* 0x0000000d01947547 */ /* 0x000fea000b800000 */
[----:B------:R-:W-:Y:S01]  /*29b0*/  UMOV UR4, 0x40 ;  /* 0x0000004000047882 */ /* 0x000fe20000000000 */
[----:B------:R-:W-:Y:S01]  /*29c0*/  NOP ;  /* 0x0000000000007918 */ /* 0x000fe20000000000 */
[----:B------:R-:W-:Y:S01]  /*29d0*/  ULEA UR4, UR37, UR4, 0x18 ;  /* 0x0000000425047291 */ /* 0x000fe2000f8ec0ff */
[----:B------:R-:W-:Y:S02]  /*29e0*/  UMOV UR5, 0x400 ;  /* 0x0000040000057882 */ /* 0x000fe40000000000 */
[----:B------:R-:W-:-:S06]  /*29f0*/  ULEA UR37, UR37, UR5, 0x18 ;  /* 0x0000000525257291 */ /* 0x000fcc000f8ec0ff */
[----:B------:R-:W1:Y:S02]  /*2a00*/  LDS.U8 R0, [UR4+0x1c] ;  /* 0x00001c04ff007984 */ /* 0x000e640008000000 */
[----:B-1----:R-:W-:-:S13]  /*2a10*/  ISETP.NE.AND P0, PT, R0, RZ, PT ;  /* 0x000000ff0000720c */ /* 0x002fda0003f05270 */
[----:B------:R-:W-:Y:S05]  /*2a20*/  @P0 BRA `(.L_x_48) ;  /* 0x0000000000580947 */ /* 0x000fea0003800000 */
[----:B------:R-:W-:-:S13]  /*2a30*/  ELECT P0, URZ, PT ;  /* 0x0000000000ff782f */ /* 0x000fda0003800000 */
[----:B------:R-:W-:Y:S05]  /*2a40*/  @!P0 BRA `(.L_x_49) ;  /* 0x0000000000608947 */ /* 0x000fea0003800000 */
[----:B------:R-:W-:Y:S01]  /*2a50*/  UMOV UR5, 0x10 ;  /* 0x0000001000057882 */ /* 0x000fe20000000000 */
[----:B------:R-:W-:Y:S01]  /*2a60*/  HFMA2 R0, -RZ, RZ, 0, 5.9604644775390625e-08 ;  /* 0x00000001ff007431 */ /* 0x000fe200000001ff */
[----:B------:R-:W-:-:S03]  /*2a70*/  MOV R2, 0xffff ;  /* 0x0000ffff00027802 */ /* 0x000fc60000000f00 */
[----:B------:R-:W-:Y:S04]  /*2a80*/  DEPBAR.LE SB1, 0x36 ;  /* 0x00009d800000791a */ /* 0x000fe80000000000 */
[----:B------:R-:W1:Y:S02]  /*2a90*/  UTCATOMSWS.FIND_AND_SET.ALIGN UP0, UR5, UR5 ;  /* 0x00000005000575e3 */ /* 0x000e640008000800 */
[----:B-1----:R-:W-:Y:S01]  /*2aa0*/  MOV R3, UR5 ;  /* 0x0000000500037c02 */ /* 0x002fe20008000f00 */
[----:B------:R-:W-:Y:S06]  /*2ab0*/  BRA.U UP0, `(.L_x_50) ;  /* 0x0000000100187547 */ /* 0x000fec000b800000 */
.L_x_51:
[----:B------:R-:W-:Y:S05]  /*2ac0*/  NANOSLEEP 0x64 ;  /* 0x000000640000795d */ /* 0x000fea0003800000 */
[----:B------:R-:W-:-:S05]  /*2ad0*/  UMOV UR5, 0x10 ;  /* 0x0000001000057882 */ /* 0x000fca0000000000 */
[----:B------:R-:W-:Y:S04]  /*2ae0*/  DEPBAR.LE SB1, 0x36 ;  /* 0x00009d800000791a */ /* 0x000fe80000000000 */
[----:B------:R-:W1:Y:S02]  /*2af0*/  UTCATOMSWS.FIND_AND_SET.ALIGN UP0, UR5, UR5 ;  /* 0x00000005000575e3 */ /* 0x000e640008000800 */
[----:B-1----:R-:W-:Y:S01]  /*2b00*/  MOV R3, UR5 ;  /* 0x0000000500037c02 */ /* 0x002fe20008000f00 */
[----:B------:R-:W-:Y:S05]  /*2b10*/  BRA.U !UP0, `(.L_x_51) ;  /* 0xfffffffd08e87547 */ /* 0x000fea000b83ffff */
.L_x_50:
[-C--:B------:R-:W-:Y:S02]  /*2b20*/  SHF.L.U32 R2, R2, R3.reuse, RZ ;  /* 0x0000000302027219 */ /* 0x080fe400000006ff */
[----:B------:R-:W-:Y:S01]  /*2b30*/  SHF.L.U32 R0, R0, R3, RZ ;  /* 0x0000000300007219 */ /* 0x000fe200000006ff */
[----:B------:R-:W-:Y:S02]  /*2b40*/  IMAD.SHL.U32 R3, R3, 0x20, RZ ;  /* 0x0000002003037824 */ /* 0x000fe400078e00ff */
[----:B------:R1:W-:Y:S04]  /*2b50*/  ATOMS.OR RZ, [UR4+0x14], R2 ;  /* 0x00001402ffff798c */ /* 0x0003e8000b000004 */
[----:B------:R1:W-:Y:S04]  /*2b60*/  ATOMS.OR RZ, [UR4+0x18], R0 ;  /* 0x00001800ffff798c */ /* 0x0003e8000b000004 */
[----:B------:R1:W-:Y:S01]  /*2b70*/  STS [UR37+0x110], R3 ;  /* 0x00011003ff007988 */ /* 0x0003e20008000825 */
[----:B------:R-:W-:Y:S05]  /*2b80*/  BRA `(.L_x_49) ;  /* 0x0000000000107947 */ /* 0x000fea0003800000 */
.L_x_48:
[----:B------:R-:W-:Y:S02]  /*2b90*/  MOV R0, 0xffffffff ;  /* 0xffffffff00007802 */ /* 0x000fe40000000f00 */
[----:B------:R-:W-:-:S03]  /*2ba0*/  MOV R2, 0x2bd0 ;  /* 0x00002bd000027802 */ /* 0x000fc60000000f00 */
[----:B------:R1:W-:Y:S04]  /*2bb0*/  STS [UR37+0x110], R0 ;  /* 0x00011000ff007988 */ /* 0x0003e80008000825 */
[----:B-1-3-5:R-:W-:Y:S05]  /*2bc0*/  CALL.REL.NOINC `($__internal_1_$__cuda_sm10x_tcgen05_guardrail_trap_phase_invalid_during_alloc) ;  /* 0x0000004c00647944 */ /* 0x02afea0003c00000 */
.L_x_49:
[----:B------:R-:W-:Y:S05]  /*2bd0*/  WARPSYNC.ALL ;  /* 0x0000000000007948 */ /* 0x000fea0003800000 */
[----:B------:R-:W2:Y:S01]  /*2be0*/  S2UR UR6, SR_CgaCtaId ;  /* 0x00000000000679c3 */ /* 0x000ea20000008800 */
[----:B------:R-:W-:Y:S01]  /*2bf0*/  UMOV UR4, 0x400 ;  /* 0x0000040000047882 */ /* 0x000fe20000000000 */
[----:B------:R-:W-:-:S06]  /*2c00*/  NOP ;  /* 0x0000000000007918 */ /* 0x000fcc0000000000 */
[----:B------:R-:W-:Y:S06]  /*2c10*/  BAR.ARV 0x6, 0xa0 ;  /* 0x0182800000007b1d */ /* 0x000fec0000002000 */
[----:B------:R-:W4:Y:S01]  /*2c20*/  LDCU UR7, c[0x0][0x38c] ;  /* 0x00007180ff0777ac */ /* 0x000f220008000800 */
[----:B------:R-:W-:Y:S01]  /*2c30*/  IMAD.MOV.U32 R11, RZ, RZ, 0x1 ;  /* 0x00000001ff0b7424 */ /* 0x000fe200078e00ff */
[----:B------:R-:W-:Y:S01]  /*2c40*/  CS2R R8, SRZ ;  /* 0x0000000000087805 */ /* 0x000fe2000001ff00 */
[----:B------:R-:W-:Y:S01]  /*2c50*/  IMAD.MOV.U32 R10, RZ, RZ, RZ ;  /* 0x000000ffff0a7224 */ /* 0x000fe200078e00ff */
[----:B------:R-:W-:Y:S01]  /*2c60*/  UMOV UR18, URZ ;  /* 0x000000ff00127c82 */ /* 0x000fe20008000000 */
[----:B------:R-:W-:Y:S01]  /*2c70*/  UMOV UR17, URZ ;  /* 0x000000ff00117c82 */ /* 0x000fe20008000000 */
[----:B------:R-:W-:Y:S01]  /*2c80*/  UMOV UR22, 0x0 ;  /* 0x0000000000167882 */ /* 0x000fe20000000000 */
[----:B------:R-:W-:Y:S01]  /*2c90*/  UMOV UR23, 0x4200010 ;  /* 0x0420001000177882 */ /* 0x000fe20000000000 */
[----:B------:R-:W-:Y:S01]  /*2ca0*/  UMOV UR20, 0x0 ;  /* 0x0000000000147882 */ /* 0x000fe20000000000 */
[----:B------:R-:W-:Y:S01]  /*2cb0*/  UMOV UR21, 0x4200010 ;  /* 0x0420001000157882 */ /* 0x000fe20000000000 */
[----:B--2---:R-:W-:Y:S01]  /*2cc0*/  ULEA UR6, UR6, UR4, 0x18 ;  /* 0x0000000406067291 */ /* 0x004fe2000f8ec0ff */
[----:B------:R-:W2:Y:S03]  /*2cd0*/  LDCU UR4, c[0x0][0x38c] ;  /* 0x00007180ff0477ac */ /* 0x000ea60008000800 */
[----:B------:R-:W-:-:S02]  /*2ce0*/  UIADD3 UR11, UPT, UPT, UR6, 0x4400, URZ ;  /* 0x00004400060b7890 */ /* 0x000fc4000fffe0ff */
[----:B----4-:R-:W-:-:S03]  /*2cf0*/  UIADD3 UR7, UPT, UPT, UR7, 0x3f, URZ ;  /* 0x0000003f07077890 */ /* 0x010fc6000fffe0ff */
[----:B-1----:R-:W1:Y:S01]  /*2d00*/  LDS R0, [UR6+0x110] ;  /* 0x00011006ff007984 */ /* 0x002e620008000800 */
[----:B------:R-:W-:Y:S02]  /*2d10*/  UIADD3 UR12, UPT, UPT, UR6, 0x7400, URZ ;  /* 0x00007400060c7890 */ /* 0x000fe4000fffe0ff */
[----:B------:R-:W-:Y:S02]  /*2d20*/  USHF.R.S32.HI UR5, URZ, 0x1f, UR7 ;  /* 0x0000001fff057899 */ /* 0x000fe40008011407 */
[----:B------:R-:W-:Y:S02]  /*2d30*/  USHF.R.U32.HI UR11, URZ, 0x4, UR11 ;  /* 0x00000004ff0b7899 */ /* 0x000fe4000801160b */
[----:B------:R-:W-:Y:S02]  /*2d40*/  ULEA.HI UR5, UR5, UR7, URZ, 0x6 ;  /* 0x0000000705057291 */ /* 0x000fe4000f8f30ff */
[----:B------:R-:W-:Y:S02]  /*2d50*/  USHF.R.U32.HI UR12, URZ, 0x4, UR12 ;  /* 0x00000004ff0c7899 */ /* 0x000fe4000801160c */
[----:B------:R-:W-:-:S02]  /*2d60*/  USHF.R.S32.HI UR5, URZ, 0x6, UR5 ;  /* 0x00000006ff057899 */ /* 0x000fc40008011405 */
[----:B------:R-:W-:Y:S02]  /*2d70*/  ULOP3.LUT UR11, UR11, 0x3fff, URZ, 0xc0, !UPT ;  /* 0x00003fff0b0b7892 */ /* 0x000fe4000f8ec0ff */
[----:B------:R-:W-:Y:S02]  /*2d80*/  UISETP.LT.AND UP0, UPT, UR5, 0x1, UPT ;  /* 0x000000010500788c */ /* 0x000fe4000bf01270 */
[----:B------:R-:W-:Y:S02]  /*2d90*/  ULOP3.LUT UR12, UR12, 0x3fff, URZ, 0xc0, !UPT ;  /* 0x00003fff0c0c7892 */ /* 0x000fe4000f8ec0ff */
[----:B------:R-:W-:Y:S02]  /*2da0*/  USEL UR10, UR5, 0x1, !UP0 ;  /* 0x00000001050a7887 */ /* 0x000fe4000c000000 */
[----:B------:R-:W-:Y:S02]  /*2db0*/  ULOP3.LUT UR11, UR11, 0x10000, URZ, 0xfc, !UPT ;  /* 0x000100000b0b7892 */ /* 0x000fe4000f8efcff */
[----:B------:R-:W-:-:S02]  /*2dc0*/  ULOP3.LUT UR12, UR12, 0x10000, URZ, 0xfc, !UPT ;  /* 0x000100000c0c7892 */ /* 0x000fc4000f8efcff */
[----:B------:R-:W-:Y:S02]  /*2dd0*/  UIADD3 UR10, UPT, UPT, -UR10, URZ, URZ ;  /* 0x000000ff0a0a7290 */ /* 0x000fe4000fffe1ff */
[----:B--2---:R-:W-:Y:S01]  /*2de0*/  UISETP.GE.AND UP3, UPT, UR4, 0x1, UPT ;  /* 0x000000010400788c */ /* 0x004fe2000bf66270 */
[----:B-1----:R-:W-:-:S15]  /*2df0*/  R2UR UR19, R0 ;  /* 0x00000000001372ca */ /* 0x002fde00000e0000 */
.L_x_58:
[----:B------:R-:W-:Y:S02]  /*2e00*/  LEA R0, R10, UR6, 0x3 ;  /* 0x000000060a007c11 */ /* 0x000fe4000f8e18ff */
[----:B------:R-:W-:Y:S02]  /*2e10*/  SHF.L.U32 R5, R9, 0x1f, RZ ;  /* 0x0000001f09057819 */ /* 0x000fe400000006ff */
[----:B------:R-:W-:Y:S01]  /*2e20*/  PLOP3.LUT P0, PT, PT, PT, UP3, 0x80, 0x8 ;  /* 0x000000000008781c */ /* 0x000fe20003f0f038 */
[----:B------:R-:W-:Y:S01]  /*2e30*/  VIADD R3, R0, 0x70 ;  /* 0x0000007000037836 */ /* 0x000fe20000000000 */
[----:B-1----:R-:W1:Y:S02]  /*2e40*/  SYNCS.PHASECHK.TRANS64.TRYWAIT P1, [R0+URZ+0x60], R5 ;  /* 0x00006005000075a7 */ /* 0x002e6400080211ff */
[----:B-1--4-:R-:W-:Y:S09]  /*2e50*/  @!P1 BRA `(.L_x_52) ;  /* 0x00000044004c9947 */ /* 0x012ff20003800000 */
.L_x_117:
[----:B------:R-:W-:Y:S01]  /*2e60*/  LEA R4, R10, UR6, 0x4 ;  /* 0x000000060a047c11 */ /* 0x000fe2000f8e20ff */
[----:B------:R-:W-:Y:S01]  /*2e70*/  @UP3 ULEA UR4, UR17, UR6, 0x3 ;  /* 0x0000000611043291 */ /* 0x000fe2000f8e18ff */
[----:B------:R-:W-:Y:S01]  /*2e80*/  PLOP3.LUT P2, PT, PT, PT, PT, 0x80, 0x8 ;  /* 0x000000000008781c */ /* 0x000fe20003f4f070 */
[----:B------:R-:W-:Y:S01]  /*2e90*/  ULEA UR8, UR18, UR6, 0x3 ;  /* 0x0000000612087291 */ /* 0x000fe2000f8e18ff */
[----:B------:R-:W-:Y:S02]  /*2ea0*/  PRMT R3, RZ, 0x654, R3 ;  /* 0x00000654ff037816 */ /* 0x000fe40000000003 */
[----:B-1----:R-:W1:Y:S01]  /*2eb0*/  LDS.128 R4, [R4+0xf0] ;  /* 0x0000f00004047984 */ /* 0x002e620000000c00 */
[----:B------:R-:W-:Y:S02]  /*2ec0*/  @P0 SHF.L.U32 R2, R8, 0x1f, RZ ;  /* 0x0000001f08020819 */ /* 0x000fe400000006ff */
[----:B------:R-:W-:Y:S01]  /*2ed0*/  SHF.L.U32 R0, R11, 0x1f, RZ ;  /* 0x0000001f0b007819 */ /* 0x000fe200000006ff */
[----:B------:R-:W-:Y:S01]  /*2ee0*/  @!PT LDS RZ, [RZ] ;  /* 0x00000000fffff984 */ /* 0x000fe20000000800 */
[----:B------:R-:W-:Y:S01]  /*2ef0*/  @!PT LDS RZ, [RZ] ;  /* 0x00000000fffff984 */ /* 0x000fe20000000800 */
[----:B------:R-:W-:Y:S01]  /*2f00*/  @!PT LDS RZ, [RZ] ;  /* 0x00000000fffff984 */ /* 0x000fe20000000800 */
[----:B------:R-:W-:Y:S01]  /*2f10*/  @!PT LDS RZ, [RZ] ;  /* 0x00000000fffff984 */ /* 0x000fe20000000800 */
[----:B------:R2:W-:Y:S06]  /*2f20*/  MEMBAR.ALL.CTA ;  /* 0x0000000000007992 */ /* 0x0005ec0000008000 */
[----:B--2---:R-:W2:Y:S02]  /*2f30*/  FENCE.VIEW.ASYNC.S ;  /* 0x00000000000073c6 */ /* 0x004ea40000000000 */
[----:B--2---:R2:W-:Y:S01]  /*2f40*/  SYNCS.ARRIVE.TRANS64.RED.A1T0 RZ, [R3+URZ], RZ ;  /* 0x000000ff03ff79a7 */ /* 0x0045e200081004ff */
[----:B------:R2:W4:Y:S01]  /*2f50*/  @P0 SYNCS.PHASECHK.TRANS64.TRYWAIT P2, [UR4], R2 ;  /* 0x00000002ff0005a7 */ /* 0x0005220008041104 */
[----:B------:R-:W-:Y:S01]  /*2f60*/  ULEA.HI UR4, UR18, UR18, URZ, 0x1 ;  /* 0x0000001212047291 */ /* 0x000fe2000f8f08ff */
[----:B-1----:R-:W-:-:S03]  /*2f70*/  LOP3.LUT P1, RZ, R6, 0x1, RZ, 0xc0, !PT ;  /* 0x0000000106ff7812 */ /* 0x002fc6000782c0ff */
[----:B------:R-:W-:Y:S02]  /*2f80*/  USHF.L.U32 UR9, UR4, 0x6, URZ ;  /* 0x0000000604097899 */ /* 0x000fe400080006ff */
[----:B------:R-:W-:Y:S02]  /*2f90*/  ULOP3.LUT UR4, UR4, 0xffe, URZ, 0xc0, !UPT ;  /* 0x00000ffe04047892 */ /* 0x000fe4000f8ec0ff */
[----:B------:R-:W-:Y:S02]  /*2fa0*/  ULOP3.LUT UR9, UR9, 0xffffff80, URZ, 0xc0, !UPT ;  /* 0xffffff8009097892 */ /* 0x000fe4000f8ec0ff */
[----:B------:R-:W-:Y:S02]  /*2fb0*/  UIADD3 UR4, UPT, UPT, -UR4, UR18, URZ ;  /* 0x0000001204047290 */ /* 0x000fe4000fffe1ff */
[----:B------:R-:W-:Y:S01]  /*2fc0*/  UIADD3 UR9, UPT, UPT, UR19, UR9, URZ ;  /* 0x0000000913097290 */ /* 0x000fe2000fffe0ff */
[----:B------:R-:W1:Y:S03]  /*2fd0*/  SYNCS.PHASECHK.TRANS64.TRYWAIT P0, [UR8+0xa0], R0 ;  /* 0x0000a000ff0075a7 */ /* 0x000e660008001108 */
[----:B------:R-:W-:Y:S01]  /*2fe0*/  ULEA UR9, UR4, UR9, 0x14 ;  /* 0x0000000904097291 */ /* 0x000fe2000f8ea0ff */
[----:B-12-4-:R-:W-:Y:S11]  /*2ff0*/  @!P0 BRA `(.L_x_53) ;  /* 0x0000004000f88947 */ /* 0x016ff60003800000 */
.L_x_119:
[----:B------:R-:W-:Y:S01]  /*3000*/  IADD3 R10, PT, PT, R10, 0x1, RZ ;  /* 0x000000010a0a7810 */ /* 0x000fe20007ffe0ff */
[----:B------:R-:W-:Y:S06]  /*3010*/  BRA.U !UP3, `(.L_x_54) ;  /* 0x000000010b987547 */ /* 0x000fec000b800000 */
[----:B------:R-:W-:Y:S01]  /*3020*/  UPLOP3.LUT UP4, UPT, UPT, UPT, UPT, 0x40, 0x4 ;  /* 0x000000000004789c */ /* 0x000fe20003f8e870 */
[----:B------:R-:W-:Y:S01]  /*3030*/  UMOV UR16, UR10 ;  /* 0x0000000a00107c82 */ /* 0x000fe20008000000 */
[----:B------:R-:W-:Y:S01]  /*3040*/  UMOV UR15, UR5 ;  /* 0x00000005000f7c82 */ /* 0x000fe20008000000 */
[----:B------:R-:W-:-:S08]  /*3050*/  UMOV UR14, UR17 ;  /* 0x00000011000e7c82 */ /* 0x000fd00008000000 */
.L_x_57:
[----:B------:R-:W-:Y:S02]  /*3060*/  UIADD3 UR16, UPT, UPT, UR16, 0x1, URZ ;  /* 0x0000000110107890 */ /* 0x000fe4000fffe0ff */
[----:B--2---:R-:W-:Y:S02]  /*3070*/  ULEA UR7, UR14, UR6, 0x3 ;  /* 0x000000060e077291 */ /* 0x004fe4000f8e18ff */
[----:B------:R-:W-:Y:S01]  /*3080*/  UISETP.NE.AND UP0, UPT, UR16, URZ, UPT ;  /* 0x000000ff1000728c */ /* 0x000fe2000bf05270 */
[----:B----4-:R-:W-:Y:S10]  /*3090*/  @P2 BRA `(.L_x_55) ;  /* 0x00000000000c2947 */ /* 0x010ff40003800000 */
[----:B-1----:R-:W-:Y:S04]  /*30a0*/  SHF.L.U32 R3, R8, 0x1f, RZ ;  /* 0x0000001f08037819 */ /* 0x002fe800000006ff */
[----:B------:R-:W1:Y:S02]  /*30b0*/  SYNCS.PHASECHK.TRANS64.TRYWAIT P0, [UR7], R3 ;  /* 0x00000003ff0075a7 */ /* 0x000e640008001107 */
[----:B-1----:R-:W-:Y:S05]  /*30c0*/  @!P0 BRA `(.L_x_56) ;  /* 0x0000004000dc8947 */ /* 0x002fea0003800000 */
.L_x_55:
[----:B------:R-:W-:Y:S01]  /*30d0*/  UISETP.NE.AND UP1, UPT, UR15, 0x1, UPT ;  /* 0x000000010f00788c */ /* 0x000fe2000bf25270 */
[----:B------:R-:W-:Y:S01]  /*30e0*/  PLOP3.LUT P2, PT, PT, PT, PT, 0x80, 0x8 ;  /* 0x000000000008781c */ /* 0x000fe20003f4f070 */
[----:B------:R-:W-:Y:S02]  /*30f0*/  UIADD3 UR17, UPT, UPT, UR14, 0x1, URZ ;  /* 0x000000010e117890 */ /* 0x000fe4000fffe0ff */
[----:B------:R-:W-:Y:S02]  /*3100*/  ULEA UR24, UR14, UR12, 0x9 ;  /* 0x0000000c0e187291 */ /* 0x000fe4000f8e48ff */
[----:B------:R-:W-:Y:S01]  /*3110*/  UISETP.NE.AND UP2, UPT, UR17, 0x3, UPT ;  /* 0x000000031100788c */ /* 0x000fe2000bf45270 */
[----:B------:R-:W-:Y:S01]  /*3120*/  PLOP3.LUT P0, PT, PT, PT, UP1, 0x80, 0x8 ;  /* 0x000000000008781c */ /* 0x000fe20003f0f018 */
[----:B------:R-:W-:Y:S02]  /*3130*/  ULEA UR26, UR14, UR11, 0x8 ;  /* 0x0000000b0e1a7291 */ /* 0x000fe4000f8e40ff */
[----:B------:R-:W-:Y:S02]  /*3140*/  USEL UR13, URZ, 0x1, UP2 ;  /* 0x00000001ff0d7887 */ /* 0x000fe40009000000 */
[----:B------:R-:W-:Y:S02]  /*3150*/  USEL UR17, UR17, URZ, UP2 ;  /* 0x000000ff11117287 */ /* 0x000fe40009000000 */
[----:B------:R-:W-:Y:S02]  /*3160*/  UIADD3 UR30, UPT, UPT, UR24, 0x2, URZ ;  /* 0x00000002181e7890 */ /* 0x000fe4000fffe0ff */
[----:B------:R-:W-:Y:S01]  /*3170*/  @UP1 ULEA UR4, UR17, UR6, 0x3 ;  /* 0x0000000611041291 */ /* 0x000fe2000f8e18ff */
[----:B------:R-:W-:Y:S01]  /*3180*/  LOP3.LUT R8, R8, UR13, RZ, 0x3c, !PT ;  /* 0x0000000d08087c12 */ /* 0x000fe2000f8e3cff */
[----:B------:R-:W-:Y:S02]  /*3190*/  UIADD3 UR28, UPT, UPT, UR26, 0x2, URZ ;  /* 0x000000021a1c7890 */ /* 0x000fe4000fffe0ff */
[----:B------:R-:W-:Y:S01]  /*31a0*/  UIADD3 UR7, UPT, UPT, UR7, 0x18, URZ ;  /* 0x0000001807077890 */ /* 0x000fe2000fffe0ff */
[----:B-1----:R-:W-:Y:S01]  /*31b0*/  @P0 SHF.L.U32 R0, R8, 0x1f, RZ ;  /* 0x0000001f08000819 */ /* 0x002fe200000006ff */
[----:B------:R-:W-:Y:S01]  /*31c0*/  UMOV UR25, 0x80004020 ;  /* 0x8000402000197882 */ /* 0x000fe20000000000 */
[----:B------:R-:W-:Y:S01]  /*31d0*/  UMOV UR27, 0x80004020 ;  /* 0x80004020001b7882 */ /* 0x000fe20000000000 */
[----:B------:R-:W-:Y:S01]  /*31e0*/  UMOV UR31, 0x80004020 ;  /* 0x80004020001f7882 */ /* 0x000fe20000000000 */
[----:B------:R2:W4:Y:S01]  /*31f0*/  @P0 SYNCS.PHASECHK.TRANS64.TRYWAIT P2, [UR4], R0 ;  /* 0x00000000ff0005a7 */ /* 0x0005220008041104 */
[----:B------:R-:W-:Y:S01]  /*3200*/  UIADD3 UR15, UPT, UPT, UR15, -0x1, URZ ;  /* 0xffffffff0f0f7890 */ /* 0x000fe2000fffe0ff */
[----:B------:R2:W-:Y:S01]  /*3210*/  UTCQMMA gdesc[UR26], gdesc[UR24], tmem[UR9], tmem[UR22], idesc[UR23], UP4 ;  /* 0x00ff16181a0075ea */ /* 0x0005e2000a000309 */
[----:B------:R-:W-:Y:S01]  /*3220*/  UPLOP3.LUT UP4, UPT, UPT, UPT, UPT, 0x80, 0x8 ;  /* 0x000000000008789c */ /* 0x000fe20003f8f070 */
[----:B------:R-:W-:Y:S01]  /*3230*/  UMOV UR29, 0x80004020 ;  /* 0x80004020001d7882 */ /* 0x000fe20000000000 */
[----:B------:R-:W-:Y:S01]  /*3240*/  UMOV UR14, UR17 ;  /* 0x00000011000e7c82 */ /* 0x000fe20008000000 */
[----:B------:R2:W-:Y:S01]  /*3250*/  UTCQMMA gdesc[UR28], gdesc[UR30], tmem[UR9], tmem[UR20], idesc[UR21], UPT ;  /* 0x00ff141e1c0075ea */ /* 0x0005e2000b800309 */
[----:B------:R2:W-:Y:S01]  /*3260*/  UTCBAR [UR7], URZ ;  /* 0x000000ff070073e9 */ /* 0x0005e200080000ff */
[----:B------:R-:W-:Y:S06]  /*3270*/  BRA.U UP0, `(.L_x_57) ;  /* 0xfffffffd00787547 */ /* 0x000fec000b83ffff */
.L_x_54:
[----:B------:R-:W-:Y:S01]  /*3280*/  UIADD3 UR18, UPT, UPT, UR18, 0x1, URZ ;  /* 0x0000000112127890 */ /* 0x000fe2000fffe0ff */
[C---:B------:R-:W-:Y:S01]  /*3290*/  ISETP.NE.AND P0, PT, R10.reuse, 0x2, PT ;  /* 0x000000020a00780c */ /* 0x040fe20003f05270 */
[----:B------:R-:W-:Y:S02]  /*32a0*/  UIADD3 UR8, UPT, UPT, UR8, 0x80, URZ ;  /* 0x0000008008087890 */ /* 0x000fe4000fffe0ff */
[----:B------:R-:W-:Y:S01]  /*32b0*/  UISETP.NE.AND UP0, UPT, UR18, 0x4, UPT ;  /* 0x000000041200788c */ /* 0x000fe2000bf05270 */
[----:B-12---:R-:W-:Y:S02]  /*32c0*/  SEL R0, RZ, 0x1, P0 ;  /* 0x00000001ff007807 */ /* 0x006fe40000000000 */
[----:B------:R-:W-:Y:S01]  /*32d0*/  SEL R10, R10, RZ, P0 ;  /* 0x000000ff0a0a7207 */ /* 0x000fe20000000000 */
[----:B------:R-:W-:Y:S01]  /*32e0*/  USEL UR4, URZ, 0x1, UP0 ;  /* 0x00000001ff047887 */ /* 0x000fe20008000000 */
[----:B------:R-:W-:Y:S01]  /*32f0*/  LOP3.LUT R9, R9, R0, RZ, 0x3c, !PT ;  /* 0x0000000009097212 */ /* 0x000fe200078e3cff */
[----:B------:R-:W-:Y:S01]  /*3300*/  USEL UR18, UR18, URZ, UP0 ;  /* 0x000000ff12127287 */ /* 0x000fe20008000000 */
[----:B------:R1:W-:Y:S03]  /*3310*/  UTCBAR [UR8], URZ ;  /* 0x000000ff080073e9 */ /* 0x0003e600080000ff */
[----:B------:R-:W-:Y:S01]  /*3320*/  LOP3.LUT R11, R11, UR4, RZ, 0x3c, !PT ;  /* 0x000000040b0b7c12 */ /* 0x000fe2000f8e3cff */
[----:B------:R-:W-:Y:S07]  /*3330*/  @P1 BRA `(.L_x_58) ;  /* 0xfffffff800b01947 */ /* 0x000fee000383ffff */
[----:B------:R-:W2:Y:S01]  /*3340*/  S2UR UR4, SR_CgaCtaId ;  /* 0x00000000000479c3 */ /* 0x000ea20000008800 */
[----:B------:R-:W-:Y:S01]  /*3350*/  ELECT P0, URZ, PT ;  /* 0x0000000000ff782f */ /* 0x000fe20003800000 */
[----:B------:R-:W-:Y:S01]  /*3360*/  IMAD.MOV.U32 R0, RZ, RZ, 0x1 ;  /* 0x00000001ff007424 */ /* 0x000fe200078e00ff */
[----:B------:R-:W-:Y:S01]  /*3370*/  UIADD3 UR6, UPT, UPT, UR6, 0xa0, URZ ;  /* 0x000000a006067890 */ /* 0x000fe2000fffe0ff */
[----:B------:R-:W-:Y:S01]  /*3380*/  SHF.L.U32 R3, R11, 0x1f, RZ ;  /* 0x0000001f0b037819 */ /* 0x000fe200000006ff */
[----:B------:R-:W-:-:S03]  /*3390*/  UMOV UR5, 0x40 ;  /* 0x0000004000057882 */ /* 0x000fc60000000000 */
[----:B------:R-:W-:Y:S01]  /*33a0*/  UVIRTCOUNT.DEALLOC.SMPOOL 0x80 ;  /* 0x000000800000784c */ /* 0x000fe20000000000 */
[----:B--2---:R-:W-:Y:S02]  /*33b0*/  ULEA UR4, UR4, UR5, 0x18 ;  /* 0x0000000504047291 */ /* 0x004fe4000f8ec0ff */
[----:B------:R-:W-:-:S07]  /*33c0*/  ULEA UR5, UR18, UR6, 0x3 ;  /* 0x0000000612057291 */ /* 0x000fce000f8e18ff */
[----:B------:R2:W-:Y:S02]  /*33d0*/  @P0 STS.U8 [UR4+0x1c], R0 ;  /* 0x00001c00ff000988 */ /* 0x0005e40008000004 */
[----:B------:R-:W3:Y:S02]  /*33e0*/  SYNCS.PHASECHK.TRANS64.TRYWAIT P0, [UR5], R3 ;  /* 0x00000003ff0075a7 */ /* 0x000ee40008001105 */
[----:B--23--:R-:W-:Y:S05]  /*33f0*/  @!P0 BRA `(.L_x_59) ;  /* 0x0000004000288947 */ /* 0x00cfea0003800000 */
.L_x_122:
[----:B------:R-:W-:-:S04]  /*3400*/  UIADD3 UR7, UPT, UPT, UR18, 0x1, URZ ;  /* 0x0000000112077890 */ /* 0x000fc8000fffe0ff */
[----:B------:R-:W-:-:S04]  /*3410*/  UISETP.NE.AND UP0, UPT, UR7, 0x4, UPT ;  /* 0x000000040700788c */ /* 0x000fc8000bf05270 */
[----:B-1----:R-:W-:Y:S02]  /*3420*/  USEL UR8, URZ, 0x1, UP0 ;  /* 0x00000001ff087887 */ /* 0x002fe40008000000 */
[----:B------:R-:W-:-:S04]  /*3430*/  USEL UR7, UR7, URZ, UP0 ;  /* 0x000000ff07077287 */ /* 0x000fc80008000000 */
[----:B------:R-:W-:Y:S01]  /*3440*/  ULEA UR5, UR7, UR6, 0x3 ;  /* 0x0000000607057291 */ /* 0x000fe2000f8e18ff */
[----:B------:R-:W-:-:S04]  /*3450*/  LOP3.LUT R2, R11, UR8, RZ, 0x3c, !PT ;  /* 0x000000080b027c12 */ /* 0x000fc8000f8e3cff */
[----:B--2---:R-:W-:-:S04]  /*3460*/  SHF.L.U32 R3, R2, 0x1f, RZ ;  /* 0x0000001f02037819 */ /* 0x004fc800000006ff */
[----:B------:R-:W1:Y:S02]  /*3470*/  SYNCS.PHASECHK.TRANS64.TRYWAIT P0, [UR5], R3 ;  /* 0x00000003ff0075a7 */ /* 0x000e640008001105 */
[----:B-1----:R-:W-:Y:S05]  /*3480*/  @!P0 BRA `(.L_x_60) ;  /* 0x00000040001c8947 */ /* 0x002fea0003800000 */
.L_x_124:
        /* <DEDUP_REMOVED lines=9> */
.L_x_126:
[----:B------:R-:W-:-:S04]  /*3520*/  UIADD3 UR7, UPT, UPT, UR7, 0x1, URZ ;  /* 0x0000000107077890 */ /* 0x000fc8000fffe0ff */
[----:B------:R-:W-:-:S04]  /*3530*/  UISETP.NE.AND UP0, UPT, UR7, 0x4, UPT ;  /* 0x000000040700788c */ /* 0x000fc8000bf05270 */
[----:B------:R-:W-:Y:S02]  /*3540*/  USEL UR5, URZ, 0x1, UP0 ;  /* 0x00000001ff057887 */ /* 0x000fe40008000000 */
[----:B------:R-:W-:-:S04]  /*3550*/  USEL UR7, UR7, URZ, UP0 ;  /* 0x000000ff07077287 */ /* 0x000fc80008000000 */
[----:B------:R-:W-:Y:S01]  /*3560*/  ULEA UR7, UR7, UR6, 0x3 ;  /* 0x0000000607077291 */ /* 0x000fe2000f8e18ff */
[----:B-1----:R-:W-:-:S04]  /*3570*/  LOP3.LUT R3, R2, UR5, RZ, 0x3c, !PT ;  /* 0x0000000502037c12 */ /* 0x002fc8000f8e3cff */
[----:B------:R-:W-:-:S04]  /*3580*/  SHF.L.U32 R3, R3, 0x1f, RZ ;  /* 0x0000001f03037819 */ /* 0x000fc800000006ff */
[----:B------:R-:W1:Y:S02]  /*3590*/  SYNCS.PHASECHK.TRANS64.TRYWAIT P0, [UR7], R3 ;  /* 0x00000003ff0075a7 */ /* 0x000e640008001107 */
[----:B-1----:R-:W-:Y:S05]  /*35a0*/  @!P0 BRA `(.L_x_62) ;  /* 0x0000004000048947 */ /* 0x002fea0003800000 */
.L_x_128:
[----:B------:R-:W-:Y:S01]  /*35b0*/  NOP ;  /* 0x0000000000007918 */ /* 0x000fe20000000000 */
[----:B-1----:R-:W1:Y:S01]  /*35c0*/  LDS R0, [UR4+0x14] ;  /* 0x00001404ff007984 */ /* 0x002e620008000800 */
[----:B------:R-:W-:Y:S01]  /*35d0*/  ULOP3.LUT UR6, UR19, 0xffff, URZ, 0xc0, !UPT ;  /* 0x0000ffff13067892 */ /* 0x000fe2000f8ec0ff */
[----:B------:R-:W-:Y:S01]  /*35e0*/  UMOV UR8, 0xffff ;  /* 0x0000ffff00087882 */ /* 0x000fe20000000000 */
[----:B------:R-:W-:Y:S02]  /*35f0*/  UMOV UR5, 0x1 ;  /* 0x0000000100057882 */ /* 0x000fe40000000000 */
[----:B------:R-:W-:-:S04]  /*3600*/  USHF.R.U32.HI UR6, URZ, 0x5, UR6 ;  /* 0x00000005ff067899 */ /* 0x000fc80008011606 */
[----:B------:R-:W-:Y:S02]  /*3610*/  USHF.L.U32 UR8, UR8, UR6, URZ ;  /* 0x0000000608087299 */ /* 0x000fe400080006ff */
[----:B------:R-:W-:-:S04]  /*3620*/  USHF.L.U32 UR5, UR5, UR6, URZ ;  /* 0x0000000605057299 */ /* 0x000fc800080006ff */
[----:B-1----:R-:W-:-:S04]  /*3630*/  LOP3.LUT R0, R0, UR8, RZ, 0xc0, !PT ;  /* 0x0000000800007c12 */ /* 0x002fc8000f8ec0ff */
[----:B------:R-:W-:-:S13]  /*3640*/  ISETP.NE.AND P0, PT, R0, UR8, PT ;  /* 0x0000000800007c0c */ /* 0x000fda000bf05270 */
[----:B------:R-:W-:Y:S05]  /*3650*/  @P0 BRA `(.L_x_63) ;  /* 0x0000000000580947 */ /* 0x000fea0003800000 */
[----:B------:R-:W1:Y:S02]  /*3660*/  LDS R0, [UR4+0x18] ;  /* 0x00001804ff007984 */ /* 0x000e640008000800 */
[----:B-1----:R-:W-:-:S04]  /*3670*/  LOP3.LUT R0, R0, UR5, RZ, 0xc0, !PT ;  /* 0x0000000500007c12 */ /* 0x002fc8000f8ec0ff */
[----:B------:R-:W-:-:S13]  /*3680*/  ISETP.NE.AND P0, PT, R0, UR5, PT ;  /* 0x0000000500007c0c */ /* 0x000fda000bf05270 */
[----:B------:R-:W-:Y:S05]  /*3690*/  @P0 BRA `(.L_x_64) ;  /* 0x00000000003c0947 */ /* 0x000fea0003800000 */
[----:B------:R-:W1:Y:S01]  /*36a0*/  S2R R2, SR_LANEID ;  /* 0x0000000000027919 */ /* 0x000e620000000000 */
[----:B------:R-:W-:Y:S01]  /*36b0*/  ULOP3.LUT UR8, URZ, UR8, URZ, 0x33, !UPT ;  /* 0x00000008ff087292 */ /* 0x000fe2000f8e33ff */
[----:B------:R-:W-:Y:S01]  /*36c0*/  LOP3.LUT R4, RZ, UR5, RZ, 0x33, !PT ;  /* 0x00000005ff047c12 */ /* 0x000fe2000f8e33ff */
[----:B------:R-:W-:Y:S02]  /*36d0*/  VOTEU.ANY UR7, UPT, PT ;  /* 0x0000000000077886 */ /* 0x000fe400038e0100 */
[----:B------:R-:W-:Y:S01]  /*36e0*/  UFLO.U32 UR7, UR7 ;  /* 0x00000007000772bd */ /* 0x000fe200080e0000 */
[----:B------:R-:W2:Y:S01]  /*36f0*/  REDUX UR5, R4 ;  /* 0x00000000040573c4 */ /* 0x000ea20000000000 */
[----:B------:R-:W-:-:S06]  /*3700*/  IMAD.U32 R0, RZ, RZ, UR8 ;  /* 0x00000008ff007e24 */ /* 0x000fcc000f8e00ff */
[----:B------:R3:W-:Y:S01]  /*3710*/  UTCATOMSWS.AND URZ, UR8 ;  /* 0x0000000800ff79e3 */ /* 0x0007e20008000000 */
[----:B------:R-:W4:Y:S01]  /*3720*/  REDUX UR6, R0 ;  /* 0x00000000000673c4 */ /* 0x000f220000000000 */
[----:B-1----:R-:W-:Y:S01]  /*3730*/  ISETP.EQ.U32.AND P0, PT, R2, UR7, PT ;  /* 0x0000000702007c0c */ /* 0x002fe2000bf02070 */
[----:B--2---:R-:W-:Y:S01]  /*3740*/  IMAD.U32 R2, RZ, RZ, UR5 ;  /* 0x00000005ff027e24 */ /* 0x004fe2000f8e00ff */
[----:B----4-:R-:W-:-:S11]  /*3750*/  MOV R3, UR6 ;  /* 0x0000000600037c02 */ /* 0x010fd60008000f00 */
[----:B------:R3:W-:Y:S04]  /*3760*/  @P0 ATOMS.AND RZ, [UR4+0x14], R3 ;  /* 0x00001403ffff098c */ /* 0x0007e8000a800004 */
[----:B------:R3:W-:Y:S01]  /*3770*/  @P0 ATOMS.AND RZ, [UR4+0x18], R2 ;  /* 0x00001802ffff098c */ /* 0x0007e2000a800004 */
[----:B------:R-:W-:Y:S05]  /*3780*/  BRA `(.L_x_65) ;  /* 0x0000000000147947 */ /* 0x000fea0003800000 */
.L_x_64:
[----:B------:R-:W-:Y:S02]  /*3790*/  MOV R2, 0x37b0 ;  /* 0x000037b000027802 */ /* 0x000fe40000000f00 */
[----:B----45:R-:W-:Y:S05]  /*37a0*/  CALL.REL.NOINC `($__internal_0_$__cuda_sm10x_tcgen05_guardrail_trap_col_being_dealloced_not_returned_by_alloc) ;  /* 0x0000004000607944 */ /* 0x030fea0003c00000 */
[----:B------:R-:W-:Y:S05]  /*37b0*/  BRA `(.L_x_65) ;  /* 0x0000000000087947 */ /* 0x000fea0003800000 */
.L_x_63:
[----:B------:R-:W-:Y:S02]  /*37c0*/  MOV R2, 0x37e0 ;  /* 0x000037e000027802 */ /* 0x000fe40000000f00 */
[----:B----45:R-:W-:Y:S05]  /*37d0*/  CALL.REL.NOINC `($__internal_2_$__cuda_sm10x_tcgen05_guardrail_trap_unallocated_columns_being_dealloced) ;  /* 0x00000040006c7944 */ /* 0x030fea0003c00000 */
.L_x_65:
[----:B------:R-:W-:Y:S01]  /*37e0*/  NOP ;  /* 0x0000000000007918 */ /* 0x000fe20000000000 */
[----:B---3--:R-:W-:Y:S05]  /*37f0*/  EXIT ;  /* 0x000000000000794d */ /* 0x008fea0003800000 */
.L_x_47:
[----:B------:R-:W-:-:S09]  /*3800*/  UISETP.NE.OR UP2, UPT, UR8, 0x3, !UP2 ;  /* 0x000000030800788c */ /* 0x000fd2000d745670 */
[----:B------:R-:W-:Y:S05]  /*3810*/  BRA.U UP2, `(.L_x_66) ;  /* 0x0000000d02407547 */ /* 0x000fea000b800000 */
[----:B------:R-:W1:Y:S01]  /*3820*/  LDC R0, c[0x0][0xb30] ;  /* 0x0002cc00ff007b82 */ /* 0x000e620000000800 */
[----:B------:R-:W2:Y:S01]  /*3830*/  LDCU.64 UR8, c[0x0][0x888] ;  /* 0x00011100ff0877ac */ /* 0x000ea20008000a00 */
[----:B------:R-:W-:Y:S02]  /*3840*/  HFMA2 R29, -RZ, RZ, 0, 0 ;  /* 0x00000000ff1d7431 */ /* 0x000fe400000001ff */
[----:B------:R-:W-:Y:S01]  /*3850*/  IMAD.MOV.U32 R31, RZ, RZ, 0x1 ;  /* 0x00000001ff1f7424 */ /* 0x000fe200078e00ff */
[----:B------:R-:W-:Y:S01]  /*3860*/  MOV R23, 0x1000 ;  /* 0x0000100000177802 */ /* 0x000fe20000000f00 */
[----:B------:R-:W4:Y:S01]  /*3870*/  LDCU.64 UR4, c[0x0][0x890] ;  /* 0x00011200ff0477ac */ /* 0x000f220008000a00 */
[----:B------:R-:W-:Y:S01]  /*3880*/  IMAD.MOV.U32 R30, RZ, RZ, RZ ;  /* 0x000000ffff1e7224 */ /* 0x000fe200078e00ff */
[----:B------:R-:W3:Y:S01]  /*3890*/  LDC R19, c[0x0][0x370] ;  /* 0x0000dc00ff137b82 */ /* 0x000ee20000000800 */
[----:B------:R-:W-:Y:S01]  /*38a0*/  UMOV UR7, 0x400 ;  /* 0x0000040000077882 */ /* 0x000fe20000000000 */
[----:B------:R-:W-:-:S02]  /*38b0*/  UPLOP3.LUT UP1, UPT, UPT, UPT, UPT, 0x40, 0x4 ;  /* 0x000000000004789c */ /* 0x000fc40003f2e870 */
[----:B------:R-:W-:-:S04]  /*38c0*/  ULEA UR7, UR37, UR7, 0x18 ;  /* 0x0000000725077291 */ /* 0x000fc8000f8ec0ff */
[----:B------:R-:W3:Y:S01]  /*38d0*/  LDC R2, c[0x0][0xb0c] ;  /* 0x0002c300ff027b82 */ /* 0x000ee20000000800 */
[----:B------:R-:W-:Y:S02]  /*38e0*/  UIADD3 UR13, UPT, UPT, UR7, 0x38, URZ ;  /* 0x00000038070d7890 */ /* 0x000fe4000fffe0ff */
[----:B--2---:R-:W-:Y:S02]  /*38f0*/  UISETP.NE.U32.AND UP2, UPT, UR8, URZ, UPT ;  /* 0x000000ff0800728c */ /* 0x004fe4000bf45070 */
[----:B------:R-:W-:Y:S02]  /*3900*/  UIADD3 UR17, UPT, UPT, UR7, 0x30, URZ ;  /* 0x0000003007117890 */ /* 0x000fe4000fffe0ff */
[----:B----4-:R-:W-:Y:S01]  /*3910*/  UISETP.NE.U32.AND UP3, UPT, UR4, URZ, UPT ;  /* 0x000000ff0400728c */ /* 0x010fe2000bf65070 */
[----:B------:R-:W2:Y:S01]  /*3920*/  LDC R18, c[0x0][0xb20] ;  /* 0x0002c800ff127b82 */ /* 0x000ea20000000800 */
[----:B-1----:R-:W-:Y:S01]  /*3930*/  ISETP.NE.AND P1, PT, R0, 0x1, PT ;  /* 0x000000010000780c */ /* 0x002fe20003f25270 */
[----:B------:R-:W-:-:S02]  /*3940*/  UISETP.NE.AND.EX UP2, UPT, UR9, URZ, UPT, UP2 ;  /* 0x000000ff0900728c */ /* 0x000fc4000bf45320 */
[----:B------:R-:W-:Y:S02]  /*3950*/  UPRMT UR13, UR37, 0x654, UR13 ;  /* 0x00000654250d7896 */ /* 0x000fe4000800000d */
[----:B------:R-:W-:Y:S02]  /*3960*/  UISETP.NE.AND.EX UP3, UPT, UR5, URZ, UPT, UP3 ;  /* 0x000000ff0500728c */ /* 0x000fe4000bf65330 */
[----:B------:R-:W1:Y:S08]  /*3970*/  LDC.64 R32, c[0x0][0x348] ;  /* 0x0000d200ff207b82 */ /* 0x000e700000000a00 */
[----:B------:R-:W4:Y:S08]  /*3980*/  LDC.64 R16, c[0x0][0xb10] ;  /* 0x0002c400ff107b82 */ /* 0x000f300000000a00 */
[----:B------:R-:W1:Y:S08]  /*3990*/  LDC.64 R6, c[0x0][0xb18] ;  /* 0x0002c600ff067b82 */ /* 0x000e700000000a00 */
[----:B------:R-:W1:Y:S08]  /*39a0*/  LDC.64 R4, c[0x0][0xb28] ;  /* 0x0002ca00ff047b82 */ /* 0x000e700000000a00 */
[----:B--23--:R-:W1:Y:S02]  /*39b0*/  LDC R22, c[0x0][0x374] ;  /* 0x0000dd00ff167b82 */ /* 0x00ce640000000800 */
.L_x_75:
[C---:B------:R-:W-:Y:S02]  /*39c0*/  LEA R0, R30.reuse, UR7, 0x3 ;  /* 0x000000071e007c11 */ /* 0x040fe4000f8e18ff */
[----:B------:R-:W-:Y:S02]  /*39d0*/  SHF.L.U32 R3, R29, 0x1f, RZ ;  /* 0x0000001f1d037819 */ /* 0x000fe400000006ff */
[----:B------:R-:W-:Y:S02]  /*39e0*/  LEA R24, R30, UR7, 0x4 ;  /* 0x000000071e187c11 */ /* 0x000fe4000f8e20ff */
[----:B--2---:R-:W2:Y:S02]  /*39f0*/  SYNCS.PHASECHK.TRANS64.TRYWAIT P0, [R0+URZ+0x60], R3 ;  /* 0x00006003000075a7 */ /* 0x004ea400080011ff */
[----:B--2---:R-:W-:Y:S05]  /*3a00*/  @!P0 BRA `(.L_x_67) ;  /* 0x0000003c00048947 */ /* 0x004fea0003800000 */
.L_x_129:
[----:B------:R-:W-:Y:S01]  /*3a10*/  ISETP.GE.AND P0, PT, R40, 0x1, PT ;  /* 0x000000012800780c */ /* 0x000fe20003f06270 */
[----:B------:R-:W3:Y:S01]  /*3a20*/  LDS.128 R24, [R24+0xf0] ;  /* 0x0000f00018187984 */ /* 0x000ee20000000c00 */
[----:B--2---:R-:W-:Y:S01]  /*3a30*/  VIADD R0, R0, 0x70 ;  /* 0x0000007000007836 */ /* 0x004fe20000000000 */
[----:B------:R-:W-:Y:S01]  /*3a40*/  @!PT LDS RZ, [RZ] ;  /* 0x00000000fffff984 */ /* 0x000fe20000000800 */
[----:B------:R-:W-:Y:S01]  /*3a50*/  @!PT LDS RZ, [RZ] ;  /* 0x00000000fffff984 */ /* 0x000fe20000000800 */
[----:B------:R-:W-:Y:S01]  /*3a60*/  @!PT LDS RZ, [RZ] ;  /* 0x00000000fffff984 */ /* 0x000fe20000000800 */
[----:B------:R-:W-:Y:S01]  /*3a70*/  @!PT LDS RZ, [RZ] ;  /* 0x00000000fffff984 */ /* 0x000fe20000000800 */
[----:B------:R2:W-:Y:S06]  /*3a80*/  MEMBAR.ALL.CTA ;  /* 0x0000000000007992 */ /* 0x0005ec0000008000 */
[----:B--2---:R-:W2:Y:S01]  /*3a90*/  FENCE.VIEW.ASYNC.S ;  /* 0x00000000000073c6 */ /* 0x004ea20000000000 */
[----:B------:R-:W-:Y:S04]  /*3aa0*/  PRMT R0, RZ, 0x654, R0 ;  /* 0x00000654ff007816 */ /* 0x000fe80000000000 */
[----:B--2---:R2:W-:Y:S01]  /*3ab0*/  SYNCS.ARRIVE.TRANS64.RED.A1T0 RZ, [R0+URZ], RZ ;  /* 0x000000ff00ff79a7 */ /* 0x0045e200081004ff */
[----:B---3--:R-:W-:Y:S11]  /*3ac0*/  LOP3.LUT P3, RZ, R26, 0x1, RZ, 0xc0, !PT ;  /* 0x000000011aff7812 */ /* 0x008ff6000786c0ff */
[----:B------:R-:W-:Y:S02]  /*3ad0*/  @!UPT UIADD3 URZ, UPT, UPT, URZ, URZ, URZ ;  /* 0x000000fffffff290 */ /* 0x000fe4000fffe0ff */
[----:B------:R-:W-:Y:S02]  /*3ae0*/  @P3 MOV R13, R24 ;  /* 0x00000018000d3202 */ /* 0x000fe40000000f00 */
[----:B------:R-:W-:Y:S01]  /*3af0*/  @P3 LOP3.LUT R8, R25, 0xffff, RZ, 0xc0, !PT ;  /* 0x0000ffff19083812 */ /* 0x000fe200078ec0ff */
[----:B--2---:R-:W-:Y:S06]  /*3b00*/  @!P0 BRA `(.L_x_68) ;  /* 0x0000000000a48947 */ /* 0x004fec0003800000 */
[----:B-1----:R-:W-:Y:S01]  /*3b10*/  IMAD.HI.U32 R35, R22, R7, RZ ;  /* 0x0000000716237227 */ /* 0x002fe200078e00ff */
[----:B------:R-:W-:Y:S02]  /*3b20*/  ISETP.NE.AND P0, PT, R6, 0x1, PT ;  /* 0x000000010600780c */ /* 0x000fe40003f05270 */
[----:B------:R-:W-:Y:S01]  /*3b30*/  ISETP.NE.AND P2, PT, R40, 0x1, PT ;  /* 0x000000012800780c */ /* 0x000fe20003f45270 */
[----:B----4-:R-:W-:Y:S01]  /*3b40*/  IMAD.HI.U32 R34, R19, R16, RZ ;  /* 0x0000001013227227 */ /* 0x010fe200078e00ff */
[----:B------:R-:W-:Y:S02]  /*3b50*/  SHF.R.U32.HI R35, RZ, R18, R35 ;  /* 0x00000012ff237219 */ /* 0x000fe40000011623 */
[----:B------:R-:W-:Y:S01]  /*3b60*/  ISETP.NE.AND P4, PT, R2, 0x1, PT ;  /* 0x000000010200780c */ /* 0x000fe20003f85270 */
[----:B------:R-:W-:Y:S01]  /*3b70*/  IMAD.HI.U32 R36, R13, R16, RZ ;  /* 0x000000100d247227 */ /* 0x000fe200078e00ff */
[----:B------:R-:W-:Y:S02]  /*3b80*/  SHF.R.U32.HI R34, RZ, R17, R34 ;  /* 0x00000011ff227219 */ /* 0x000fe40000011622 */
[----:B------:R-:W-:Y:S01]  /*3b90*/  SEL R3, R22, R35, !P0 ;  /* 0x0000002316037207 */ /* 0x000fe20004000000 */
[C---:B------:R-:W-:Y:S01]  /*3ba0*/  IMAD.HI.U32 R35, R8.reuse, R7, RZ ;  /* 0x0000000708237227 */ /* 0x040fe200078e00ff */
[----:B------:R-:W-:Y:S02]  /*3bb0*/  SEL R11, R19, R34, !P4 ;  /* 0x00000022130b7207 */ /* 0x000fe40006000000 */
[----:B------:R-:W-:Y:S01]  /*3bc0*/  SHF.R.U32.HI R36, RZ, R17, R36 ;  /* 0x00000011ff247219 */ /* 0x000fe20000011624 */
[----:B------:R-:W-:Y:S01]  /*3bd0*/  IMAD.HI.U32 R38, R3, R4, RZ ;  /* 0x0000000403267227 */ /* 0x000fe200078e00ff */
[----:B------:R-:W-:Y:S03]  /*3be0*/  SHF.R.U32.HI R35, RZ, R18, R35 ;  /* 0x00000012ff237219 */ /* 0x000fe60000011623 */
[----:B------:R-:W-:Y:S01]  /*3bf0*/  IMAD.HI.U32 R34, R11, R4, RZ ;  /* 0x000000040b227227 */ /* 0x000fe200078e00ff */
[----:B------:R-:W-:Y:S02]  /*3c00*/  @P2 SHF.R.U32.HI R3, RZ, R5, R38 ;  /* 0x00000005ff032219 */ /* 0x000fe40000011626 */
[----:B------:R-:W-:Y:S02]  /*3c10*/  SEL R9, R8, R35, !P0 ;  /* 0x0000002308097207 */ /* 0x000fe40004000000 */
[----:B------:R-:W-:Y:S01]  /*3c20*/  @P2 SHF.R.U32.HI R11, RZ, R5, R34 ;  /* 0x00000005ff0b2219 */ /* 0x000fe20000011622 */
[C---:B------:R-:W-:Y:S01]  /*3c30*/  IMAD R10, R40.reuse, R3, RZ ;  /* 0x00000003280a7224 */ /* 0x040fe200078e02ff */
[----:B------:R-:W-:Y:S01]  /*3c40*/  SEL R3, R13, R36, !P4 ;  /* 0x000000240d037207 */ /* 0x000fe20006000000 */
[C---:B------:R-:W-:Y:S03]  /*3c50*/  IMAD.HI.U32 R14, R9.reuse, R4, RZ ;  /* 0x00000004090e7227 */ /* 0x040fe600078e00ff */
[----:B------:R-:W-:Y:S01]  /*3c60*/  ISETP.GE.AND P0, PT, R9, R10, PT ;  /* 0x0000000a0900720c */ /* 0x000fe20003f06270 */
[C---:B------:R-:W-:Y:S01]  /*3c70*/  IMAD R12, R40.reuse, R11, RZ ;  /* 0x0000000b280c7224 */ /* 0x040fe200078e02ff */
[-C--:B------:R-:W-:Y:S04]  /*3c80*/  SHF.R.U32.HI R14, RZ, R5.reuse, R14 ;  /* 0x00000005ff0e7219 */ /* 0x080fe8000001160e */
[----:B------:R-:W-:Y:S02]  /*3c90*/  ISETP.GE.OR P0, PT, R3, R12, P0 ;  /* 0x0000000c0300720c */ /* 0x000fe40000706670 */
[----:B------:R-:W-:Y:S05]  /*3ca0*/  SEL R15, R9, R14, !P2 ;  /* 0x0000000e090f7207 */ /* 0x000fea0005000000 */
[----:B------:R-:W-:Y:S04]  /*3cb0*/  IMAD.MOV R14, RZ, RZ, -R15 ;  /* 0x000000ffff0e7224 */ /* 0x000fe800078e0a0f */
[----:B------:R-:W-:Y:S02]  /*3cc0*/  IMAD R14, R40, R14, R9 ;  /* 0x0000000e280e7224 */ /* 0x000fe400078e0209 */
[C---:B------:R-:W-:Y:S05]  /*3cd0*/  @!P0 IMAD.HI.U32 R10, R3.reuse, R4, RZ ;  /* 0x00000004030a8227 */ /* 0x040fea00078e00ff */
[----:B------:R-:W-:Y:S04]  /*3ce0*/  @!P0 SHF.R.U32.HI R10, RZ, R5, R10 ;  /* 0x00000005ff0a8219 */ /* 0x000fe8000001160a */
[----:B------:R-:W-:Y:S01]  /*3cf0*/  @!P0 SEL R0, R3, R10, !P2 ;  /* 0x0000000a03008207 */ /* 0x000fe20005000000 */
[----:B------:R-:W-:Y:S03]  /*3d00*/  IMAD.MOV R10, RZ, RZ, -R3 ;  /* 0x000000ffff0a7224 */ /* 0x000fe600078e0a03 */
[----:B------:R-:W-:Y:S01]  /*3d10*/  @!P0 IADD3 R15, PT, PT, R15, -R0, RZ ;  /* 0x800000000f0f8210 */ /* 0x000fe20007ffe0ff */
[----:B------:R-:W-:Y:S01]  /*3d20*/  @!P0 IMAD R0, R11, R14, R0 ;  /* 0x0000000e0b008224 */ /* 0x000fe200078e0200 */
[----:B------:R-:W-:Y:S01]  /*3d30*/  IADD3 R11, PT, PT, -R9, RZ, RZ ;  /* 0x000000ff090b7210 */ /* 0x000fe20007ffe1ff */
[----:B------:R-:W-:Y:S02]  /*3d40*/  IMAD R13, R2, R10, R13 ;  /* 0x0000000a020d7224 */ /* 0x000fe400078e020d */
[----:B------:R-:W-:Y:S02]  /*3d50*/  @!P0 IMAD R9, R15, R40, R3 ;  /* 0x000000280f098224 */ /* 0x000fe400078e0203 */
[----:B------:R-:W-:Y:S02]  /*3d60*/  @!P0 IMAD.MOV.U32 R3, RZ, RZ, R0 ;  /* 0x000000ffff038224 */ /* 0x000fe400078e0000 */
[----:B------:R-:W-:Y:S02]  /*3d70*/  IMAD R8, R6, R11, R8 ;  /* 0x0000000b06087224 */ /* 0x000fe400078e0208 */
[----:B------:R-:W-:Y:S02]  /*3d80*/  IMAD R13, R3, R2, R13 ;  /* 0x00000002030d7224 */ /* 0x000fe400078e020d */
[----:B------:R-:W-:Y:S02]  /*3d90*/  IMAD R8, R9, R6, R8 ;  /* 0x0000000609087224 */ /* 0x000fe400078e0208 */
.L_x_68:
[----:B------:R-:W-:Y:S05]  /*3da0*/  BRA.U UP1, `(.L_x_69) ;  /* 0x0000000101107547 */ /* 0x000fea000b800000 */
[----:B------:R-:W-:Y:S04]  /*3db0*/  MOV R0, UR6 ;  /* 0x0000000600007c02 */ /* 0x000fe80008000f00 */
[----:B------:R-:W-:Y:S04]  /*3dc0*/  SHF.L.U32 R3, R0, 0x1f, RZ ;  /* 0x0000001f00037819 */ /* 0x000fe800000006ff */
[----:B------:R-:W2:Y:S02]  /*3dd0*/  SYNCS.PHASECHK.TRANS64.TRYWAIT P0, [UR7+0x58], R3 ;  /* 0x00005803ff0075a7 */ /* 0x000ea40008001107 */
[----:B--2---:R-:W-:Y:S05]  /*3de0*/  @!P0 BRA `(.L_x_70) ;  /* 0x0000003800208947 */ /* 0x004fea0003800000 */
.L_x_69:
[----:B------:R-:W-:Y:S02]  /*3df0*/  R2UR UR19, R21 ;  /* 0x00000000151372ca */ /* 0x000fe400000e0000 */
[----:B------:R-:W-:Y:S02]  /*3e00*/  R2UR UR18, R20 ;  /* 0x00000000141272ca */ /* 0x000fe400000e0000 */
[----:B------:R-:W-:Y:S02]  /*3e10*/  ISETP.NE.U32.AND P2, PT, RZ, UR4, PT ;  /* 0x00000004ff007c0c */ /* 0x000fe4000bf45070 */
[----:B------:R-:W-:Y:S02]  /*3e20*/  SHF.L.U32 R12, R31, 0x1f, RZ ;  /* 0x0000001f1f0c7819 */ /* 0x000fe400000006ff */
[----:B------:R-:W-:Y:S05]  /*3e30*/  ISETP.NE.AND.EX P2, PT, RZ, UR5, PT, P2 ;  /* 0x00000005ff007c0c */ /* 0x000fea000bf45320 */
[----:B------:R-:W-:Y:S02]  /*3e40*/  USHF.L.U32 UR19, UR19, 0x6, URZ ;  /* 0x0000000613137899 */ /* 0x000fe400080006ff */
[----:B------:R-:W-:Y:S01]  /*3e50*/  USHF.L.U32 UR18, UR18, 0x7, URZ ;  /* 0x0000000712127899 */ /* 0x000fe200080006ff */
[----:B------:R-:W-:Y:S11]  /*3e60*/  BRA.U !UP3, `(.L_x_71) ;  /* 0x000000010b347547 */ /* 0x000ff6000b800000 */
[----:B------:R-:W-:Y:S01]  /*3e70*/  UPLOP3.LUT UP0, UPT, UPT, UPT, UP2, 0x80, 0x8 ;  /* 0x000000000008789c */ /* 0x000fe20003f0f020 */
[----:B--2---:R-:W-:Y:S02]  /*3e80*/  HFMA2 R0, -RZ, RZ, 0, 5.9604644775390625e-08 ;  /* 0x00000001ff007431 */ /* 0x004fe400000001ff */
[----:B------:R-:W-:Y:S03]  /*3e90*/  IMAD.MOV.U32 R95, RZ, RZ, 0x1 ;  /* 0x00000001ff5f7424 */ /* 0x000fe600078e00ff */
[----:B------:R-:W-:Y:S05]  /*3ea0*/  PLOP3.LUT P0, PT, PT, PT, UP0, 0x80, 0x8 ;  /* 0x000000000008781c */ /* 0x000fea0003f0f008 */
[----:B------:R-:W2:Y:S01]  /*3eb0*/  @UP0 LDCU.64 UR10, c[0x0][0x888] ;  /* 0x00011100ff0a07ac */ /* 0x000ea20008000a00 */
[----:B------:R-:W-:Y:S07]  /*3ec0*/  @UP0 UIMAD UR8, UR36, UR4, URZ ;  /* 0x00000004240802a4 */ /* 0x000fee000f8e02ff */
[----:B------:R-:W-:Y:S01]  /*3ed0*/  @!P0 PRMT R95, R0, 0x7610, R95 ;  /* 0x00007610005f8816 */ /* 0x000fe2000000005f */
[----:B--2---:R-:W-:Y:S03]  /*3ee0*/  @UP0 UIMAD.WIDE UR10, UR8, 0x4, UR10 ;  /* 0x00000004080a08a5 */ /* 0x004fe6000f8e020a */
[----:B------:R-:W2:Y:S03]  /*3ef0*/  @!UP0 LDCU UR8, c[0x0][0x880] ;  /* 0x00011000ff0887ac */ /* 0x000ea60008000800 */
[----:B------:R-:W-:Y:S01]  /*3f00*/  IMAD.U32 R10, RZ, RZ, UR10 ;  /* 0x0000000aff0a7e24 */ /* 0x000fe2000f8e00ff */
[----:B------:R-:W-:Y:S05]  /*3f10*/  MOV R11, UR11 ;  /* 0x0000000b000b7c02 */ /* 0x000fea0008000f00 */
[----:B-----5:R3:W5:Y:S02]  /*3f20*/  @P0 LDG.E R49, desc[UR46][R10.64] ;  /* 0x0000002e0a310981 */ /* 0x020764000c1e1900 */
[----:B--23--:R-:W-:Y:S07]  /*3f30*/  @!P0 IMAD.U32 R49, RZ, RZ, UR8 ;  /* 0x00000008ff318e24 */ /* 0x00cfee000f8e00ff */
.L_x_71:
[----:B-----5:R-:W-:Y:S01]  /*3f40*/  @!P2 FSETP.EQ.AND P0, PT, R49, RZ, PT ;  /* 0x000000ff3100a20b */ /* 0x020fe20003f02000 */
[----:B------:R-:W-:Y:S01]  /*3f50*/  @!UPT UIADD3 URZ, UPT, UPT, URZ, URZ, URZ ;  /* 0x000000fffffff290 */ /* 0x000fe2000fffe0ff */
[----:B------:R-:W-:Y:S11]  /*3f60*/  @!P2 BRA `(.L_x_72) ;  /* 0x000000000014a947 */ /* 0x000ff60003800000 */
[----:B------:R-:W-:Y:S02]  /*3f70*/  LOP3.LUT P2, RZ, R95, 0xff, RZ, 0xc0, !PT ;  /* 0x000000ff5fff7812 */ /* 0x000fe4000784c0ff */
[----:B------:R-:W-:Y:S04]  /*3f80*/  PLOP3.LUT P0, PT, PT, PT, UP0, 0x80, 0x8 ;  /* 0x000000000008781c */ /* 0x000fe80003f0f008 */
[----:B------:R-:W-:Y:S07]  /*3f90*/  PLOP3.LUT P0, PT, P0, PT, PT, 0x8, 0x80 ;  /* 0x000000000080781c */ /* 0x000fee000070e170 */
[----:B------:R-:W-:Y:S11]  /*3fa0*/  @P2 FSETP.EQ.AND P0, PT, R49, RZ, PT ;  /* 0x000000ff3100220b */ /* 0x000ff60003f02000 */
[----:B------:R-:W-:Y:S02]  /*3fb0*/  @!UPT UIADD3 URZ, UPT, UPT, URZ, URZ, URZ ;  /* 0x000000fffffff290 */ /* 0x000fe4000fffe0ff */
.L_x_72:
[----:B------:R-:W3:Y:S01]  /*3fc0*/  SYNCS.PHASECHK.TRANS64.TRYWAIT P2, [UR7+0x40], R12 ;  /* 0x0000400cff0075a7 */ /* 0x000ee20008041107 */
[----:B------:R-:W-:Y:S04]  /*3fd0*/  ELECT P4, URZ, PT ;  /* 0x0000000000ff782f */ /* 0x000fe80003880000 */
[----:B------:R-:W-:Y:S11]  /*3fe0*/  PLOP3.LUT P4, PT, P0, P4, PT, 0xf2, 0x2f ;  /* 0x00000000002f781c */ /* 0x000ff60000789e72 */
[----:B------:R-:W-:Y:S02]  /*3ff0*/  @!UPT UIADD3 URZ, UPT, UPT, URZ, URZ, URZ ;  /* 0x000000fffffff290 */ /* 0x000fe4000fffe0ff */
[----:B-1----:R-:W-:Y:S05]  /*4000*/  @!P4 IADD3 R21, P0, PT, R32, 0x580, RZ ;  /* 0x000005802015c810 */ /* 0x002fea0007f1e0ff */
[----:B------:R-:W-:Y:S01]  /*4010*/  @!P4 IMAD.X R20, RZ, RZ, R33, P0 ;  /* 0x000000ffff14c224 */ /* 0x000fe200000e0621 */
[----:B---3--:R-:W-:Y:S07]  /*4020*/  @!P2 BRA `(.L_x_73) ;  /* 0x0000003400a8a947 */ /* 0x008fee0003800000 */
.L_x_132:
[----:B------:R-:W3:Y:S01]  /*4030*/  LDC.64 R14, c[0x0][0xb10] ;  /* 0x0002c400ff0e7b82 */ /* 0x000ee20000000a00 */
[----:B------:R-:W-:Y:S01]  /*4040*/  @!P4 R2UR UR8, R20 ;  /* 0x000000001408c2ca */ /* 0x000fe200000e0000 */
[----:B------:R-:W-:Y:S01]  /*4050*/  VOTEU.ALL UP1, P4 ;  /* 0x0000000000ff7886 */ /* 0x000fe20002020000 */
[----:B------:R-:W-:Y:S01]  /*4060*/  @!P4 R2UR UR9, R21 ;  /* 0x000000001509c2ca */ /* 0x000fe200000e0000 */
[----:B------:R-:W-:Y:S01]  /*4070*/  UMOV UR10, 0x0 ;  /* 0x00000000000a7882 */ /* 0x000fe20000000000 */
[----:B------:R-:W-:Y:S03]  /*4080*/  UMOV UR11, 0x10000000 ;  /* 0x10000000000b7882 */ /* 0x000fe60000000000 */
[----:B------:R-:W5:Y:S01]  /*4090*/  LDC.64 R10, c[0x0][0xb18] ;  /* 0x0002c600ff0a7b82 */ /* 0x000f620000000a00 */
[----:B------:R-:W-:Y:S01]  /*40a0*/  @!UP1 UIADD3 UR16, UPT, UPT, UR7, 0x200, URZ ;  /* 0x0000020007109890 */ /* 0x000fe2000fffe0ff */
[----:B------:R-:W-:Y:S01]  /*40b0*/  @P3 SHF.R.U32.HI R28, RZ, 0x10, R25 ;  /* 0x00000010ff1c3819 */ /* 0x000fe20000011619 */
[----:B------:R-:W-:Y:S01]  /*40c0*/  VOTEU.ALL UP1, P4 ;  /* 0x0000000000ff7886 */ /* 0x000fe20002020000 */
[----:B------:R-:W-:Y:S01]  /*40d0*/  UMOV UR20, UR36 ;  /* 0x0000002400147c82 */ /* 0x000fe20008000000 */
[----:B------:R-:W-:Y:S03]  /*40e0*/  VIADD R30, R30, 0x1 ;  /* 0x000000011e1e7836 */ /* 0x000fe60000000000 */
[----:B--2---:R-:W2:Y:S01]  /*40f0*/  @!P1 LDC R0, c[0x0][0xb20] ;  /* 0x0002c800ff009b82 */ /* 0x004ea20000000800 */
[----:B------:R-:W-:Y:S01]  /*4100*/  IMAD.U32 R21, RZ, RZ, UR8 ;  /* 0x00000008ff157e24 */ /* 0x000fe2000f8e00ff */
[----:B------:R-:W-:Y:S06]  /*4110*/  UPRMT UR8, UR37, 0x654, UR17 ;  /* 0x0000065425087896 */ /* 0x000fec0008000011 */
[----:B-1----:R-:W1:Y:S01]  /*4120*/  @!P1 LDC R3, c[0x0][0xb0c] ;  /* 0x0002c300ff039b82 */ /* 0x002e620000000800 */
[----:B------:R-:W-:Y:S01]  /*4130*/  IMAD.U32 R20, RZ, RZ, UR9 ;  /* 0x00000009ff147e24 */ /* 0x000fe2000f8e00ff */
[----:B------:R-:W-:Y:S04]  /*4140*/  @!P4 R2UR UR15, R21 ;  /* 0x00000000150fc2ca */ /* 0x000fe800000e0000 */
[----:B------:R-:W-:Y:S01]  /*4150*/  @!P4 R2UR UR14, R20 ;  /* 0x00000000140ec2ca */ /* 0x000fe200000e0000 */
[----:B------:R-:W-:Y:S11]  /*4160*/  @!P4 IMAD.MOV.U32 R20, RZ, RZ, 0x1000 ;  /* 0x00001000ff14c424 */ /* 0x000ff600078e00ff */
[----:B------:R-:W-:Y:S01]  /*4170*/  @!UPT UIADD3 URZ, UPT, UPT, URZ, URZ, URZ ;  /* 0x000000fffffff290 */ /* 0x000fe2000fffe0ff */
[----:B------:R1:W-:Y:S01]  /*4180*/  @!UP1 UTMALDG.3D [UR16], [UR14], desc[UR10] ;  /* 0x00000a100e0095b4 */ /* 0x0003e20008011000 */
[----:B------:R1:W-:Y:S02]  /*4190*/  @!P4 SYNCS.ARRIVE.TRANS64.RED.A0TR RZ, [UR7+0x30], R20 ;  /* 0x00003014ffffc9a7 */ /* 0x0003e40008300407 */
[----:B-1----:R-:W-:Y:S01]  /*41a0*/  @!P1 ISETP.NE.AND P2, PT, R3, 0x1, PT ;  /* 0x000000010300980c */ /* 0x002fe20003f45270 */
[C---:B---3--:R-:W-:Y:S01]  /*41b0*/  @!P1 IMAD.HI.U32 R14, R13.reuse, R14, RZ ;  /* 0x0000000e0d0e9227 */ /* 0x048fe200078e00ff */
[----:B-----5:R-:W-:Y:S03]  /*41c0*/  @!P1 ISETP.NE.AND P0, PT, R10, 0x1, PT ;  /* 0x000000010a00980c */ /* 0x020fe60003f05270 */
[C---:B------:R-:W-:Y:S01]  /*41d0*/  @!P1 IMAD.HI.U32 R11, R8.reuse, R11, RZ ;  /* 0x0000000b080b9227 */ /* 0x040fe200078e00ff */
[----:B------:R-:W-:Y:S04]  /*41e0*/  @!P1 SHF.R.U32.HI R14, RZ, R15, R14 ;  /* 0x0000000fff0e9219 */ /* 0x000fe8000001160e */
[----:B--2---:R-:W-:Y:S01]  /*41f0*/  @!P1 SHF.R.U32.HI R9, RZ, R0, R11 ;  /* 0x00000000ff099219 */ /* 0x004fe2000001160b */
[----:B------:R-:W-:Y:S01]  /*4200*/  SYNCS.ARRIVE.TRANS64.RED.A1T0 RZ, [UR8], RZ ;  /* 0x000000ffffff79a7 */ /* 0x000fe20008100408 */
[----:B------:R-:W-:Y:S02]  /*4210*/  @!P1 SEL R14, R13, R14, !P2 ;  /* 0x0000000e0d0e9207 */ /* 0x000fe40005000000 */
[----:B------:R-:W-:Y:S01]  /*4220*/  @!P1 SEL R9, R8, R9, !P0 ;  /* 0x0000000908099207 */ /* 0x000fe20004000000 */
[----:B------:R-:W1:Y:S04]  /*4230*/  SYNCS.PHASECHK.TRANS64.TRYWAIT P5, [UR7+0x48], R12 ;  /* 0x0000480cff0075a7 */ /* 0x000e6800080a1107 */
[----:B------:R-:W-:Y:S02]  /*4240*/  @!P1 IMAD.IADD R0, R9, 0x1, -R14 ;  /* 0x0000000109009824 */ /* 0x000fe400078e0a0e */
[----:B------:R-:W-:Y:S02]  /*4250*/  @!P1 IMAD.IADD R9, R14, 0x1, -R9 ;  /* 0x000000010e099824 */ /* 0x000fe400078e0a09 */
[----:B------:R-:W-:Y:S02]  /*4260*/  @!P1 IMAD R13, R0, R3, R13 ;  /* 0x00000003000d9224 */ /* 0x000fe400078e020d */
[----:B------:R-:W-:Y:S01]  /*4270*/  @!P1 IMAD R8, R9, R10, R8 ;  /* 0x0000000a09089224 */ /* 0x000fe200078e0208 */
[----:B-1----:R-:W-:Y:S06]  /*4280*/  @!P5 BRA `(.L_x_74) ;  /* 0x000000340028d947 */ /* 0x002fec0003800000 */
.L_x_134:
[----:B-1----:R-:W-:Y:S01]  /*4290*/  @!P4 IADD3 R3, P0, PT, R32, 0x580, RZ ;  /* 0x000005802003c810 */ /* 0x002fe20007f1e0ff */
[----:B------:R-:W-:Y:S01]  /*42a0*/  VOTEU.ALL UP1, P4 ;  /* 0x0000000000ff7886 */ /* 0x000fe20002020000 */
[----:B------:R-:W-:Y:S01]  /*42b0*/  UMOV UR20, 0x0 ;  /* 0x0000000000147882 */ /* 0x000fe20000000000 */
[----:B------:R-:W-:Y:S01]  /*42c0*/  UMOV UR21, 0x10000000 ;  /* 0x1000000000157882 */ /* 0x000fe20000000000 */
[----:B------:R-:W-:Y:S01]  /*42d0*/  @!P4 R2UR UR9, R3 ;  /* 0x000000000309c2ca */ /* 0x000fe200000e0000 */
[----:B------:R-:W-:Y:S01]  /*42e0*/  @!P4 IMAD.X R0, RZ, RZ, R33, P0 ;  /* 0x000000ffff00c224 */ /* 0x000fe200000e0621 */
[----:B------:R-:W-:Y:S01]  /*42f0*/  @!UP1 UIADD3 UR10, UPT, UPT, UR18, 0x40, URZ ;  /* 0x00000040120a9890 */ /* 0x000fe2000fffe0ff */
[----:B------:R-:W-:Y:S01]  /*4300*/  ISETP.NE.AND P0, PT, R30, 0x2, PT ;  /* 0x000000021e00780c */ /* 0x000fe20003f05270 */
[----:B------:R-:W-:Y:S01]  /*4310*/  UMOV UR11, UR19 ;  /* 0x00000013000b7c82 */ /* 0x000fe20008000000 */
[----:B------:R-:W-:Y:S01]  /*4320*/  UMOV UR12, UR36 ;  /* 0x00000024000c7c82 */ /* 0x000fe20008000000 */
[----:B------:R-:W-:Y:S01]  /*4330*/  @!P4 R2UR UR8, R0 ;  /* 0x000000000008c2ca */ /* 0x000fe200000e0000 */
[----:B------:R-:W-:Y:S01]  /*4340*/  IMAD.IADD R20, R8, 0x1, R94 ;  /* 0x0000000108147824 */ /* 0x000fe200078e025e */
[----:B------:R-:W-:Y:S01]  /*4350*/  @P3 R2UR UR36, R28 ;  /* 0x000000001c2432ca */ /* 0x000fe200000e0000 */
[----:B------:R-:W-:Y:S01]  /*4360*/  IMAD.IADD R21, R13, 0x1, R96 ;  /* 0x000000010d157824 */ /* 0x000fe200078e0260 */
[----:B------:R-:W-:Y:S02]  /*4370*/  SEL R0, RZ, 0x1, P0 ;  /* 0x00000001ff007807 */ /* 0x000fe40000000000 */
[----:B------:R-:W-:Y:S01]  /*4380*/  LOP3.LUT R31, R31, 0x1, RZ, 0x3c, !PT ;  /* 0x000000011f1f7812 */ /* 0x000fe200078e3cff */
[----:B------:R-:W-:Y:S01]  /*4390*/  IMAD.U32 R10, RZ, RZ, UR9 ;  /* 0x00000009ff0a7e24 */ /* 0x000fe2000f8e00ff */
[----:B------:R-:W-:Y:S01]  /*43a0*/  @!UP1 UIADD3 UR9, UPT, UPT, UR7, 0x38, URZ ;  /* 0x0000003807099890 */ /* 0x000fe2000fffe0ff */
[----:B------:R-:W-:Y:S02]  /*43b0*/  LOP3.LUT R29, R29, R0, RZ, 0x3c, !PT ;  /* 0x000000001d1d7212 */ /* 0x000fe400078e3cff */
[----:B------:R-:W-:Y:S02]  /*43c0*/  SEL R30, R30, RZ, P0 ;  /* 0x000000ff1e1e7207 */ /* 0x000fe40000000000 */
[----:B------:R-:W-:Y:S01]  /*43d0*/  IMAD.U32 R11, RZ, RZ, UR8 ;  /* 0x00000008ff0b7e24 */ /* 0x000fe2000f8e00ff */
[----:B------:R-:W-:Y:S01]  /*43e0*/  @!P4 R2UR UR14, R10 ;  /* 0x000000000a0ec2ca */ /* 0x000fe200000e0000 */
[----:B------:R-:W-:Y:S01]  /*43f0*/  @!UP1 UIADD3 UR8, UPT, UPT, UR7, 0x1200, URZ ;  /* 0x0000120007089890 */ /* 0x000fe2000fffe0ff */
[----:B------:R-:W-:Y:S02]  /*4400*/  VOTEU.ALL UP1, P4 ;  /* 0x0000000000ff7886 */ /* 0x000fe40002020000 */
[----:B------:R-:W-:Y:S11]  /*4410*/  @!P4 R2UR UR15, R11 ;  /* 0x000000000b0fc2ca */ /* 0x000ff600000e0000 */
[----:B------:R-:W-:Y:S02]  /*4420*/  @!UPT UIADD3 URZ, UPT, UPT, URZ, URZ, URZ ;  /* 0x000000fffffff290 */ /* 0x000fe4000fffe0ff */
[----:B------:R2:W-:Y:S01]  /*4430*/  @!UP1 UTMALDG.3D [UR8], [UR14], desc[UR20] ;  /* 0x000014080e0095b4 */ /* 0x0005e20008011000 */
[----:B------:R2:W-:Y:S01]  /*4440*/  @!P4 SYNCS.ARRIVE.TRANS64.RED.A0TR RZ, [UR7+0x38], R23 ;  /* 0x00003817ffffc9a7 */ /* 0x0005e20008300407 */
[----:B------:R-:W-:Y:S01]  /*4450*/  UPLOP3.LUT UP1, UPT, UPT, UPT, UPT, 0x80, 0x8 ;  /* 0x000000000008789c */ /* 0x000fe20003f2f070 */
[----:B------:R-:W-:Y:S01]  /*4460*/  SYNCS.ARRIVE.TRANS64.RED.A1T0 RZ, [UR13], RZ ;  /* 0x000000ffffff79a7 */ /* 0x000fe2000810040d */
[----:B------:R-:W-:Y:S09]  /*4470*/  @P3 BRA `(.L_x_75) ;  /* 0xfffffff400503947 */ /* 0x000ff2000383ffff */
[----:B------:R-:W-:-:S04]  /*4480*/  SHF.L.U32 R3, R31, 0x1f, RZ ;  /* 0x0000001f1f037819 */ /* 0x000fc800000006ff */
[----:B------:R-:W1:Y:S02]  /*4490*/  SYNCS.PHASECHK.TRANS64.TRYWAIT P0, [UR7+0x40], R3 ;  /* 0x00004003ff0075a7 */ /* 0x000e640008001107 */
[----:B-1----:R-:W-:Y:S05]  /*44a0*/  @!P0 BRA `(.L_x_76) ;  /* 0x0000003000b88947 */ /* 0x002fea0003800000 */
.L_x_136:
[----:B-1----:R-:W-:-:S07]  /*44b0*/  MOV R0, UR7 ;  /* 0x0000000700007c02 */ /* 0x002fce0008000f00 */
.L_x_77:
[----:B-1----:R-:W-:-:S04]  /*44c0*/  SHF.L.U32 R3, R31, 0x1f, RZ ;  /* 0x0000001f1f037819 */ /* 0x002fc800000006ff */
[----:B------:R1:W3:Y:S03]  /*44d0*/  SYNCS.PHASECHK.TRANS64.TRYWAIT P0, [R0+URZ+0x48], R3 ;  /* 0x00004803000075a7 */ /* 0x0002e600080011ff */
[----:B---3--:R-:W-:Y:S05]  /*44e0*/  @!P0 NANOSLEEP.SYNCS 0x989680 ;  /* 0x009896800000895d */ /* 0x008fea0003900000 */
[----:B------:R-:W3:Y:S02]  /*44f0*/  @!P0 SYNCS.PHASECHK.TRANS64 P0, [R0+URZ+0x48], R3 ;  /* 0x00004803000085a7 */ /* 0x000ee400080010ff */
[----:B--23--:R-:W-:Y:S05]  /*4500*/  @P0 EXIT ;  /* 0x000000000000094d */ /* 0x00cfea0003800000 */
[----:B------:R-:W-:Y:S05]  /*4510*/  BRA `(.L_x_77) ;  /* 0xfffffffc00e87947 */ /* 0x000fea000383ffff */
.L_x_66:
[----:B------:R-:W-:-:S06]  /*4520*/  UISETP.GE.AND UP1, UPT, UR8, 0x4, UPT ;  /* 0x000000040800788c */ /* 0x000fcc000bf26270 */
[----:B------:R-:W-:-:S13]  /*4530*/  PLOP3.LUT P0, PT, PT, PT, UP1, 0x80, 0x8 ;  /* 0x000000000008781c */ /* 0x000fda0003f0f018 */
[----:B------:R-:W-:Y:S05]  /*4540*/  @!P0 EXIT ;  /* 0x000000000000894d */ /* 0x000fea0003800000 */
[----:B------:R-:W-:Y:S01]  /*4550*/  BAR.SYNC.DEFER_BLOCKING 0x6, 0xa0 ;  /* 0x0182800000007b1d */ /* 0x000fe20000010000 */
[C---:B------:R-:W-:Y:S01]  /*4560*/  IMAD.SHL.U32 R7, R108.reuse, 0x40, RZ ;  /* 0x000000406c077824 */ /* 0x040fe200078e00ff */
[C---:B------:R-:W-:Y:S01]  /*4570*/  LOP3.LUT R110, R108.reuse, 0x60, RZ, 0xc0, !PT ;  /* 0x000000606c6e7812 */ /* 0x040fe200078ec0ff */
[C---:B------:R-:W-:Y:S01]  /*4580*/  IMAD.SHL.U32 R100, R108.reuse, 0x20, RZ ;  /* 0x000000206c647824 */ /* 0x040fe200078e00ff */
[----:B------:R-:W-:Y:S01]  /*4590*/  CS2R R106, SRZ ;  /* 0x00000000006a7805 */ /* 0x000fe2000001ff00 */
[C---:B------:R-:W-:Y:S01]  /*45a0*/  IMAD.SHL.U32 R0, R108.reuse, 0x2, RZ ;  /* 0x000000026c007824 */ /* 0x040fe200078e00ff */
[----:B------:R-:W-:Y:S02]  /*45b0*/  UMOV UR49, 0x400 ;  /* 0x0000040000317882 */ /* 0x000fe40000000000 */
[----:B------:R-:W1:Y:S01]  /*45c0*/  LDC R99, c[0x0][0x370] ;  /* 0x0000dc00ff637b82 */ /* 0x000e620000000800 */
[----:B------:R-:W-:Y:S01]  /*45d0*/  ULEA UR49, UR37, UR49, 0x18 ;  /* 0x0000003125317291 */ /* 0x000fe2000f8ec0ff */
[----:B------:R-:W-:Y:S01]  /*45e0*/  LOP3.LUT R5, R7, 0x180, RZ, 0xc0, !PT ;  /* 0x0000018007057812 */ /* 0x000fe200078ec0ff */
[----:B------:R-:W-:Y:S01]  /*45f0*/  IMAD.U32 R46, R108, 0x10000, RZ ;  /* 0x000100006c2e7824 */ /* 0x000fe200078e00ff */
[----:B------:R-:W-:Y:S01]  /*4600*/  LOP3.LUT R100, R100, 0xc00, RZ, 0xc0, !PT ;  /* 0x00000c0064647812 */ /* 0x000fe200078ec0ff */
[----:B------:R-:W-:Y:S01]  /*4610*/  UIADD3 UR4, UPT, UPT, UR49, 0x2200, URZ ;  /* 0x0000220031047890 */ /* 0x000fe2000fffe0ff */
[----:B------:R-:W-:Y:S01]  /*4620*/  LOP3.LUT R0, R5, 0x20, R0, 0xf8, !PT ;  /* 0x0000002005007812 */ /* 0x000fe200078ef800 */
[----:B------:R-:W-:Y:S01]  /*4630*/  IMAD.SHL.U32 R5, R108, 0x8, RZ ;  /* 0x000000086c057824 */ /* 0x000fe200078e00ff */
[----:B------:R-:W2:Y:S01]  /*4640*/  LDC R42, c[0x0][0xb0c] ;  /* 0x0002c300ff2a7b82 */ /* 0x000ea20000000800 */
[----:B------:R-:W-:Y:S01]  /*4650*/  LOP3.LUT R100, R100, 0x40, R7, 0xf8, !PT ;  /* 0x0000004064647812 */ /* 0x000fe200078ef807 */
[----:B------:R-:W-:Y:S01]  /*4660*/  IMAD.MOV.U32 R44, RZ, RZ, RZ ;  /* 0x000000ffff2c7224 */ /* 0x000fe200078e00ff */
[----:B------:R-:W-:Y:S01]  /*4670*/  LOP3.LUT R46, R46, 0x600000, RZ, 0xc0, !PT ;  /* 0x006000002e2e7812 */ /* 0x000fe200078ec0ff */
[----:B------:R-:W-:Y:S01]  /*4680*/  IMAD.MOV.U32 R112, RZ, RZ, RZ ;  /* 0x000000ffff707224 */ /* 0x000fe200078e00ff */
[----:B------:R-:W-:-:S02]  /*4690*/  LOP3.LUT R108, R108, 0x2, RZ, 0xc0, !PT ;  /* 0x000000026c6c7812 */ /* 0x000fc400078ec0ff */
[----:B------:R-:W-:Y:S02]  /*46a0*/  CS2R R104, SRZ ;  /* 0x0000000000687805 */ /* 0x000fe4000001ff00 */
[----:B------:R-:W-:Y:S01]  /*46b0*/  LOP3.LUT R5, R0, 0x30, R5, 0x78, !PT ;  /* 0x0000003000057812 */ /* 0x000fe200078e7805 */
[----:B------:R-:W4:Y:S01]  /*46c0*/  LDC R97, c[0x0][0xb20] ;  /* 0x0002c800ff617b82 */ /* 0x000f220000000800 */
[----:B------:R-:W3:Y:S01]  /*46d0*/  LDS R3, [UR49+0x110] ;  /* 0x00011031ff037984 */ /* 0x000ee20008000800 */
[----:B------:R-:W-:Y:S01]  /*46e0*/  LOP3.LUT R100, R100, 0x200, R7, 0xf8, !PT ;  /* 0x0000020064647812 */ /* 0x000fe200078ef807 */
[----:B------:R-:W-:Y:S01]  /*46f0*/  IMAD.MOV R102, RZ, RZ, -R108 ;  /* 0x000000ffff667224 */ /* 0x000fe200078e0a6c */
[----:B------:R-:W1:Y:S01]  /*4700*/  LDCU.64 UR52, c[0x0][0x348] ;  /* 0x00006900ff3477ac */ /* 0x000e620008000a00 */
[----:B------:R-:W-:Y:S01]  /*4710*/  IMAD.U32 R109, RZ, RZ, UR4 ;  /* 0x00000004ff6d7e24 */ /* 0x000fe2000f8e00ff */
[----:B------:R-:W-:Y:S02]  /*4720*/  LOP3.LUT R100, R100, R5, RZ, 0xfc, !PT ;  /* 0x0000000564647212 */ /* 0x000fe400078efcff */
[----:B------:R-:W1:Y:S01]  /*4730*/  LDC R41, c[0x0][0xb30] ;  /* 0x0002cc00ff297b82 */ /* 0x000e620000000800 */
[----:B------:R-:W1:Y:S01]  /*4740*/  LDCU.64 UR38, c[0x0][0x888] ;  /* 0x00011100ff2677ac */ /* 0x000e620008000a00 */
[----:B------:R-:W1:Y:S06]  /*4750*/  LDCU.64 UR44, c[0x0][0x890] ;  /* 0x00011200ff2c77ac */ /* 0x000e6c0008000a00 */
[----:B------:R-:W1:Y:S01]  /*4760*/  LDC.64 R92, c[0x0][0xb10] ;  /* 0x0002c400ff5c7b82 */ /* 0x000e620000000a00 */
[----:B------:R-:W-:-:S07]  /*4770*/  UIADD3 UR48, UPT, UPT, UR49, 0x200, URZ ;  /* 0x0000020031307890 */ /* 0x000fce000fffe0ff */
[----:B------:R-:W1:Y:S08]  /*4780*/  LDC.64 R38, c[0x0][0xb18] ;  /* 0x0002c600ff267b82 */ /* 0x000e700000000a00 */
[----:B------:R-:W1:Y:S08]  /*4790*/  LDC.64 R36, c[0x0][0xb28] ;  /* 0x0002ca00ff247b82 */ /* 0x000e700000000a00 */
[----:B------:R-:W1:Y:S01]  /*47a0*/  LDC.64 R90, c[0x0][0x8b0] ;  /* 0x00022c00ff5a7b82 */ /* 0x000e620000000a00 */
[----:B---3--:R-:W-:-:S07]  /*47b0*/  IMAD.IADD R46, R3, 0x1, R46 ;  /* 0x00000001032e7824 */ /* 0x008fce00078e022e */
[----:B------:R-:W3:Y:S08]  /*47c0*/  LDC.64 R88, c[0x0][0x8a8] ;  /* 0x00022a00ff587b82 */ /* 0x000ef00000000a00 */
[----:B--2-4-:R-:W1:Y:S02]  /*47d0*/  LDC R98, c[0x0][0x374] ;  /* 0x0000dd00ff627b82 */ /* 0x014e640000000800 */
.L_x_103:
[----:B------:R-:W-:Y:S02]  /*47e0*/  LEA R0, R112, UR49, 0x3 ;  /* 0x0000003170007c11 */ /* 0x000fe4000f8e18ff */
[----:B------:R-:W-:Y:S02]  /*47f0*/  SHF.L.U32 R3, R106, 0x1f, RZ ;  /* 0x0000001f6a037819 */ /* 0x000fe400000006ff */
[----:B------:R-:W-:Y:S02]  /*4800*/  LEA R16, R112, UR49, 0x4 ;  /* 0x0000003170107c11 */ /* 0x000fe4000f8e20ff */
[----:B------:R-:W2:Y:S02]  /*4810*/  SYNCS.PHASECHK.TRANS64.TRYWAIT P0, [R0+URZ+0x60], R3 ;  /* 0x00006003000075a7 */ /* 0x000ea400080011ff */
[----:B-12---:R-:W-:Y:S05]  /*4820*/  @!P0 BRA `(.L_x_78) ;  /* 0x0000002c00f08947 */ /* 0x006fea0003800000 */
.L_x_137:
[----:B------:R-:W4:Y:S01]  /*4830*/  LDC.64 R12, c[0x0][0xb10] ;  /* 0x0002c400ff0c7b82 */ /* 0x000f220000000a00 */
[----:B------:R-:W3:Y:S01]  /*4840*/  LDS.128 R16, [R16+0xf0] ;  /* 0x0000f00010107984 */ /* 0x000ee20000000c00 */
[----:B-1----:R-:W-:Y:S01]  /*4850*/  ISETP.NE.AND P1, PT, R41, 0x1, PT ;  /* 0x000000012900780c */ /* 0x002fe20003f25270 */
[----:B--2---:R-:W-:Y:S01]  /*4860*/  VIADD R0, R0, 0x70 ;  /* 0x0000007000007836 */ /* 0x004fe20000000000 */
[----:B------:R-:W-:Y:S04]  /*4870*/  ISETP.GE.AND P0, PT, R40, 0x1, PT ;  /* 0x000000012800780c */ /* 0x000fe80003f06270 */
[----:B------:R-:W1:Y:S01]  /*4880*/  LDC.64 R10, c[0x0][0xb18] ;  /* 0x0002c600ff0a7b82 */ /* 0x000e620000000a00 */
[----:B------:R-:W-:Y:S01]  /*4890*/  PRMT R0, RZ, 0x654, R0 ;  /* 0x00000654ff007816 */ /* 0x000fe20000000000 */
[----:B------:R-:W-:Y:S01]  /*48a0*/  @!PT LDS RZ, [RZ] ;  /* 0x00000000fffff984 */ /* 0x000fe20000000800 */
[----:B------:R-:W-:Y:S01]  /*48b0*/  @!PT LDS RZ, [RZ] ;  /* 0x00000000fffff984 */ /* 0x000fe20000000800 */
[----:B------:R-:W-:Y:S01]  /*48c0*/  @!PT LDS RZ, [RZ] ;  /* 0x00000000fffff984 */ /* 0x000fe20000000800 */
[----:B------:R-:W-:Y:S01]  /*48d0*/  @!PT LDS RZ, [RZ] ;  /* 0x00000000fffff984 */ /* 0x000fe20000000800 */
[----:B------:R2:W-:Y:S06]  /*48e0*/  MEMBAR.ALL.CTA ;  /* 0x0000000000007992 */ /* 0x0005ec0000008000 */
[----:B--2---:R-:W2:Y:S01]  /*48f0*/  FENCE.VIEW.ASYNC.S ;  /* 0x00000000000073c6 */ /* 0x004ea20000000000 */
[----:B------:R-:W1:Y:S08]  /*4900*/  @!P1 LDC R14, c[0x0][0xb20] ;  /* 0x0002c800ff0e9b82 */ /* 0x000e700000000800 */
[----:B------:R-:W1:Y:S01]  /*4910*/  @!P1 LDC R9, c[0x0][0xb0c] ;  /* 0x0002c300ff099b82 */ /* 0x000e620000000800 */
[----:B--2---:R2:W-:Y:S01]  /*4920*/  SYNCS.ARRIVE.TRANS64.RED.A1T0 RZ, [R0+URZ], RZ ;  /* 0x000000ff00ff79a7 */ /* 0x0045e200081004ff */
[----:B---3--:R-:W-:Y:S04]  /*4930*/  LOP3.LUT P4, RZ, R18, 0x1, RZ, 0xc0, !PT ;  /* 0x0000000112ff7812 */ /* 0x008fe8000788c0ff */
[----:B------:R-:W-:Y:S09]  /*4940*/  P2R R111, PR, RZ, 0x10 ;  /* 0x00000010ff6f7803 */ /* 0x000ff20000000000 */
[----:B------:R-:W-:Y:S02]  /*4950*/  @P4 MOV R45, R16 ;  /* 0x00000010002d4202 */ /* 0x000fe40000000f00 */
[----:B------:R-:W-:Y:S01]  /*4960*/  @P4 LOP3.LUT R43, R17, 0xffff, RZ, 0xc0, !PT ;  /* 0x0000ffff112b4812 */ /* 0x000fe200078ec0ff */
[----:B--2-4-:R-:W-:Y:S06]  /*4970*/  @!P0 BRA `(.L_x_79) ;  /* 0x0000000000a48947 */ /* 0x014fec0003800000 */
[----:B------:R-:W-:Y:S01]  /*4980*/  IMAD.HI.U32 R24, R98, R39, RZ ;  /* 0x0000002762187227 */ /* 0x000fe200078e00ff */
[----:B------:R-:W-:Y:S02]  /*4990*/  ISETP.NE.AND P0, PT, R38, 0x1, PT ;  /* 0x000000012600780c */ /* 0x000fe40003f05270 */
[----:B------:R-:W-:Y:S01]  /*49a0*/  ISETP.NE.AND P2, PT, R40, 0x1, PT ;  /* 0x000000012800780c */ /* 0x000fe20003f45270 */
[-C--:B------:R-:W-:Y:S01]  /*49b0*/  IMAD.HI.U32 R22, R99, R92.reuse, RZ ;  /* 0x0000005c63167227 */ /* 0x080fe200078e00ff */
[----:B------:R-:W-:Y:S02]  /*49c0*/  SHF.R.U32.HI R23, RZ, R97, R24 ;  /* 0x00000061ff177219 */ /* 0x000fe40000011618 */
[----:B------:R-:W-:Y:S01]  /*49d0*/  ISETP.NE.AND P3, PT, R42, 0x1, PT ;  /* 0x000000012a00780c */ /* 0x000fe20003f65270 */
[----:B------:R-:W-:Y:S01]  /*49e0*/  IMAD.HI.U32 R28, R43, R39, RZ ;  /* 0x000000272b1c7227 */ /* 0x000fe200078e00ff */
[----:B------:R-:W-:Y:S02]  /*49f0*/  SHF.R.U32.HI R22, RZ, R93, R22 ;  /* 0x0000005dff167219 */ /* 0x000fe40000011616 */
[----:B------:R-:W-:Y:S01]  /*4a00*/  SEL R3, R98, R23, !P0 ;  /* 0x0000001762037207 */ /* 0x000fe20004000000 */
[----:B------:R-:W-:Y:S01]  /*4a10*/  IMAD.HI.U32 R26, R45, R92, RZ ;  /* 0x0000005c2d1a7227 */ /* 0x000fe200078e00ff */
[----:B------:R-:W-:Y:S03]  /*4a20*/  SEL R7, R99, R22, !P3 ;  /* 0x0000001663077207 */ /* 0x000fe60005800000 */
[-C--:B------:R-:W-:Y:S01]  /*4a30*/  IMAD.HI.U32 R22, R3, R36.reuse, RZ ;  /* 0x0000002403167227 */ /* 0x080fe200078e00ff */
[----:B------:R-:W-:Y:S03]  /*4a40*/  SHF.R.U32.HI R26, RZ, R93, R26 ;  /* 0x0000005dff1a7219 */ /* 0x000fe6000001161a */
[----:B------:R-:W-:Y:S01]  /*4a50*/  IMAD.HI.U32 R24, R7, R36, RZ ;  /* 0x0000002407187227 */ /* 0x000fe200078e00ff */
[----:B------:R-:W-:Y:S02]  /*4a60*/  @P2 SHF.R.U32.HI R3, RZ, R37, R22 ;  /* 0x00000025ff032219 */ /* 0x000fe40000011616 */
[----:B------:R-:W-:Y:S02]  /*4a70*/  SHF.R.U32.HI R22, RZ, R97, R28 ;  /* 0x00000061ff167219 */ /* 0x000fe4000001161c */
[----:B------:R-:W-:Y:S01]  /*4a80*/  @P2 SHF.R.U32.HI R7, RZ, R37, R24 ;  /* 0x00000025ff072219 */ /* 0x000fe20000011618 */
[C---:B------:R-:W-:Y:S01]  /*4a90*/  IMAD R2, R40.reuse, R3, RZ ;  /* 0x0000000328027224 */ /* 0x040fe200078e02ff */
[----:B------:R-:W-:Y:S02]  /*4aa0*/  SEL R5, R43, R22, !P0 ;  /* 0x000000162b057207 */ /* 0x000fe40004000000 */
[----:B------:R-:W-:Y:S01]  /*4ab0*/  SEL R3, R45, R26, !P3 ;  /* 0x0000001a2d037207 */ /* 0x000fe20005800000 */
[----:B------:R-:W-:Y:S01]  /*4ac0*/  IMAD R4, R40, R7, RZ ;  /* 0x0000000728047224 */ /* 0x000fe200078e02ff */
[C---:B------:R-:W-:Y:S01]  /*4ad0*/  ISETP.GE.AND P0, PT, R5.reuse, R2, PT ;  /* 0x000000020500720c */ /* 0x040fe20003f06270 */
[----:B------:R-:W-:Y:S03]  /*4ae0*/  IMAD.HI.U32 R6, R5, R36, RZ ;  /* 0x0000002405067227 */ /* 0x000fe600078e00ff */
[----:B------:R-:W-:Y:S01]  /*4af0*/  ISETP.GE.OR P0, PT, R3, R4, P0 ;  /* 0x000000040300720c */ /* 0x000fe20000706670 */
[----:B------:R-:W-:Y:S01]  /*4b00*/  IMAD.MOV R4, RZ, RZ, -R3 ;  /* 0x000000ffff047224 */ /* 0x000fe200078e0a03 */
[-C--:B------:R-:W-:Y:S03]  /*4b10*/  SHF.R.U32.HI R6, RZ, R37.reuse, R6 ;  /* 0x00000025ff067219 */ /* 0x080fe60000011606 */
[----:B------:R-:W-:Y:S01]  /*4b20*/  IMAD R45, R42, R4, R45 ;  /* 0x000000042a2d7224 */ /* 0x000fe200078e022d */
[----:B------:R-:W-:Y:S05]  /*4b30*/  SEL R15, R5, R6, !P2 ;  /* 0x00000006050f7207 */ /* 0x000fea0005000000 */
[----:B------:R-:W-:Y:S02]  /*4b40*/  IMAD.MOV R6, RZ, RZ, -R15 ;  /* 0x000000ffff067224 */ /* 0x000fe400078e0a0f */
[C---:B------:R-:W-:Y:S04]  /*4b50*/  @!P0 IMAD.HI.U32 R2, R3.reuse, R36, RZ ;  /* 0x0000002403028227 */ /* 0x040fe800078e00ff */
[----:B------:R-:W-:Y:S01]  /*4b60*/  IMAD R6, R40, R6, R5 ;  /* 0x0000000628067224 */ /* 0x000fe200078e0205 */
[----:B------:R-:W-:Y:S04]  /*4b70*/  @!P0 SHF.R.U32.HI R2, RZ, R37, R2 ;  /* 0x00000025ff028219 */ /* 0x000fe80000011602 */
[----:B------:R-:W-:Y:S02]  /*4b80*/  @!P0 SEL R0, R3, R2, !P2 ;  /* 0x0000000203008207 */ /* 0x000fe40005000000 */
[----:B------:R-:W-:Y:S02]  /*4b90*/  IADD3 R2, PT, PT, -R5, RZ, RZ ;  /* 0x000000ff05027210 */ /* 0x000fe40007ffe1ff */
[----:B------:R-:W-:Y:S01]  /*4ba0*/  @!P0 IADD3 R8, PT, PT, R15, -R0, RZ ;  /* 0x800000000f088210 */ /* 0x000fe20007ffe0ff */
[----:B------:R-:W-:Y:S02]  /*4bb0*/  @!P0 IMAD R0, R7, R6, R0 ;  /* 0x0000000607008224 */ /* 0x000fe400078e0200 */
[----:B------:R-:W-:Y:S02]  /*4bc0*/  IMAD R43, R38, R2, R43 ;  /* 0x00000002262b7224 */ /* 0x000fe400078e022b */
[----:B------:R-:W-:Y:S02]  /*4bd0*/  @!P0 IMAD R5, R8, R40, R3 ;  /* 0x0000002808058224 */ /* 0x000fe400078e0203 */
[----:B------:R-:W-:Y:S04]  /*4be0*/  @!P0 IMAD.MOV.U32 R3, RZ, RZ, R0 ;  /* 0x000000ffff038224 */ /* 0x000fe800078e0000 */
[----:B------:R-:W-:Y:S02]  /*4bf0*/  IMAD R45, R3, R42, R45 ;  /* 0x0000002a032d7224 */ /* 0x000fe400078e022d */
[----:B------:R-:W-:Y:S07]  /*4c00*/  IMAD R43, R5, R38, R43 ;  /* 0x00000026052b7224 */ /* 0x000fee00078e022b */
.L_x_79:
[----:B-1----:R-:W-:Y:S01]  /*4c10*/  @!P1 ISETP.NE.AND P0, PT, R10, 0x1, PT ;  /* 0x000000010a00980c */ /* 0x002fe20003f05270 */
[----:B------:R-:W-:Y:S01]  /*4c20*/  @!P1 IMAD.HI.U32 R0, R45, R12, RZ ;  /* 0x0000000c2d009227 */ /* 0x000fe200078e00ff */
[----:B------:R-:W-:Y:S01]  /*4c30*/  @!P1 ISETP.NE.AND P2, PT, R9, 0x1, PT ;  /* 0x000000010900980c */ /* 0x000fe20003f45270 */
[----:B------:R-:W-:Y:S01]  /*4c40*/  ULOP3.LUT UP0, URZ, UR48, 0x1b0, URZ, 0xc0, !UPT ;  /* 0x000001b030ff7892 */ /* 0x000fe2000f80c0ff */
[----:B------:R-:W-:Y:S01]  /*4c50*/  R2UR UR42, R21 ;  /* 0x00000000152a72ca */ /* 0x000fe200000e0000 */
[----:B------:R-:W-:Y:S01]  /*4c60*/  @!P1 IMAD.HI.U32 R3, R43, R11, RZ ;  /* 0x0000000b2b039227 */ /* 0x000fe200078e00ff */
[----:B------:R-:W-:Y:S02]  /*4c70*/  @!P1 SHF.R.U32.HI R0, RZ, R13, R0 ;  /* 0x0000000dff009219 */ /* 0x000fe40000011600 */
[----:B------:R-:W-:Y:S01]  /*4c80*/  R2UR UR41, R20 ;  /* 0x00000000142972ca */ /* 0x000fe200000e0000 */
[----:B------:R-:W-:Y:S01]  /*4c90*/  VIADD R112, R112, 0x1 ;  /* 0x0000000170707836 */ /* 0x000fe20000000000 */
[----:B------:R-:W-:Y:S02]  /*4ca0*/  @!P1 SHF.R.U32.HI R2, RZ, R14, R3 ;  /* 0x0000000eff029219 */ /* 0x000fe40000011603 */
[----:B------:R-:W-:Y:S02]  /*4cb0*/  @!P1 SEL R3, R45, R0, !P2 ;  /* 0x000000002d039207 */ /* 0x000fe40005000000 */
[----:B------:R-:W-:Y:S02]  /*4cc0*/  @!P1 SEL R2, R43, R2, !P0 ;  /* 0x000000022b029207 */ /* 0x000fe40004000000 */
[----:B------:R-:W-:Y:S01]  /*4cd0*/  @P4 SHF.R.U32.HI R103, RZ, 0x10, R17 ;  /* 0x00000010ff674819 */ /* 0x000fe20000011611 */
[----:B------:R-:W-:Y:S02]  /*4ce0*/  USHF.L.U32 UR42, UR42, 0x6, URZ ;  /* 0x000000062a2a7899 */ /* 0x000fe400080006ff */
[----:B------:R-:W-:Y:S02]  /*4cf0*/  @!P1 IMAD.IADD R0, R2, 0x1, -R3 ;  /* 0x0000000102009824 */ /* 0x000fe400078e0a03 */
[----:B------:R-:W-:Y:S01]  /*4d00*/  @!P1 IMAD.IADD R2, R3, 0x1, -R2 ;  /* 0x0000000103029824 */ /* 0x000fe200078e0a02 */
[----:B------:R-:W-:Y:S01]  /*4d10*/  USHF.L.U32 UR41, UR41, 0x7, URZ ;  /* 0x0000000729297899 */ /* 0x000fe200080006ff */
[----:B------:R-:W-:Y:S02]  /*4d20*/  @!P1 IMAD R45, R0, R9, R45 ;  /* 0x00000009002d9224 */ /* 0x000fe400078e022d */
[----:B------:R-:W-:Y:S01]  /*4d30*/  @!P1 IMAD R43, R2, R10, R43 ;  /* 0x0000000a022b9224 */ /* 0x000fe200078e022b */
[----:B------:R-:W-:Y:S08]  /*4d40*/  BRA.U !UP0, `(.L_x_80) ;  /* 0x0000000108407547 */ /* 0x000ff0000b800000 */
[----:B------:R-:W1:Y:S01]  /*4d50*/  LDCU.64 UR8, c[0x4][0x80] ;  /* 0x01001000ff0877ac */ /* 0x000e620008000a00 */
[----:B------:R-:W-:Y:S01]  /*4d60*/  MOV R3, 0x0 ;  /* 0x0000000000037802 */ /* 0x000fe20000000f00 */
[----:B------:R-:W-:Y:S02]  /*4d70*/  HFMA2 R12, -RZ, RZ, 0, 5.9604644775390625e-08 ;  /* 0x00000001ff0c7431 */ /* 0x000fe400000001ff */
[----:B------:R-:W-:Y:S02]  /*4d80*/  IMAD.MOV.U32 R8, RZ, RZ, 0x70 ;  /* 0x00000070ff087424 */ /* 0x000fe400078e00ff */
[----:B------:R-:W-:Y:S01]  /*4d90*/  IMAD.MOV.U32 R13, RZ, RZ, RZ ;  /* 0x000000ffff0d7224 */ /* 0x000fe200078e00ff */
[----:B------:R-:W2:Y:S01]  /*4da0*/  LDCU.64 UR6, c[0x4][0x88] ;  /* 0x01001100ff0677ac */ /* 0x000ea20008000a00 */
[----:B------:R-:W3:Y:S01]  /*4db0*/  LDC.64 R2, c[0x4][R3] ;  /* 0x0100000003027b82 */ /* 0x000ee20000000a00 */
[----:B------:R-:W4:Y:S01]  /*4dc0*/  LDCU.64 UR4, c[0x4][0x8] ;  /* 0x01000100ff0477ac */ /* 0x000f220008000a00 */
[----:B-1----:R-:W-:Y:S01]  /*4dd0*/  MOV R5, UR9 ;  /* 0x0000000900057c02 */ /* 0x002fe20008000f00 */
[----:B------:R-:W-:Y:S01]  /*4de0*/  IMAD.U32 R4, RZ, RZ, UR8 ;  /* 0x00000008ff047e24 */ /* 0x000fe2000f8e00ff */
[----:B--2---:R-:W-:Y:S01]  /*4df0*/  MOV R7, UR7 ;  /* 0x0000000700077c02 */ /* 0x004fe20008000f00 */
[----:B------:R-:W-:Y:S01]  /*4e00*/  IMAD.U32 R6, RZ, RZ, UR6 ;  /* 0x00000006ff067e24 */ /* 0x000fe2000f8e00ff */
[----:B----4-:R-:W-:Y:S01]  /*4e10*/  MOV R11, UR5 ;  /* 0x00000005000b7c02 */ /* 0x010fe20008000f00 */
[----:B------:R-:W-:Y:S02]  /*4e20*/  IMAD.U32 R10, RZ, RZ, UR4 ;  /* 0x00000004ff0a7e24 */ /* 0x000fe4000f8e00ff */
[----:B------:R-:W-:Y:S07]  /*4e30*/  LEPC R20, `(.L_x_80) ;  /* 0x000000001014794e */ /* 0x000fee0000000000 */
[----:B---3-5:R-:W-:Y:S05]  /*4e40*/  CALL.ABS.NOINC R2 ;  /* 0x0000000002007343 */ /* 0x028fea0003c00000 */
.L_x_80:
[----:B------:R-:W-:Y:S01]  /*4e50*/  LOP3.LUT P0, RZ, R109, 0x1b0, RZ, 0xc0, !PT ;  /* 0x000001b06dff7812 */ /* 0x000fe2000780c0ff */
[----:B------:R-:W-:Y:S11]  /*4e60*/  BSSY.RECONVERGENT B6, `(.L_x_81) ;  /* 0x0000013000067945 */ /* 0x000ff60003800200 */
[----:B------:R-:W-:Y:S01]  /*4e70*/  @!UPT UIADD3 URZ, UPT, UPT, URZ, URZ, URZ ;  /* 0x000000fffffff290 */ /* 0x000fe2000fffe0ff */
[----:B------:R-:W-:Y:S05]  /*4e80*/  @!P0 BRA `(.L_x_82) ;  /* 0x0000000000408947 */ /* 0x000fea0003800000 */
        /* <DEDUP_REMOVED lines=16> */
.L_x_82:
[----:B------:R-:W-:Y:S05]  /*4f90*/  BSYNC.RECONVERGENT B6 ;  /* 0x0000000000067941 */ /* 0x000fea0003800200 */
.L_x_81:
[----:B------:R-:W-:Y:S01]  /*4fa0*/  ISETP.NE.U32.AND P4, PT, R90, RZ, PT ;  /* 0x000000ff5a00720c */ /* 0x000fe20003f85070 */
[----:B------:R-:W-:Y:S01]  /*4fb0*/  UISETP.NE.AND UP2, UPT, UR50, URZ, UPT ;  /* 0x000000ff3200728c */ /* 0x000fe2000bf45270 */
[----:B------:R-:W-:Y:S01]  /*4fc0*/  ISETP.NE.U32.AND P2, PT, RZ, UR38, PT ;  /* 0x00000026ff007c0c */ /* 0x000fe2000bf45070 */
[----:B------:R-:W-:Y:S01]  /*4fd0*/  UISETP.NE.U32.AND UP1, UPT, UR44, URZ, UPT ;  /* 0x000000ff2c00728c */ /* 0x000fe2000bf25070 */
[----:B------:R-:W-:Y:S01]  /*4fe0*/  ISETP.NE.AND.EX P4, PT, R91, RZ, PT, P4 ;  /* 0x000000ff5b00720c */ /* 0x000fe20003f85340 */
[----:B------:R-:W-:Y:S01]  /*4ff0*/  UPLOP3.LUT UP0, UPT, UPT, UPT, UPT, 0x40, 0x4 ;  /* 0x000000000004789c */ /* 0x000fe20003f0e870 */
[----:B------:R-:W-:Y:S01]  /*5000*/  ISETP.NE.AND.EX P2, PT, RZ, UR39, PT, P2 ;  /* 0x00000027ff007c0c */ /* 0x000fe2000bf45320 */
[----:B------:R-:W-:Y:S01]  /*5010*/  UISETP.NE.AND.EX UP1, UPT, UR45, URZ, UPT, UP1 ;  /* 0x000000ff2d00728c */ /* 0x000fe2000bf25310 */
[----:B------:R-:W-:Y:S04]  /*5020*/  PLOP3.LUT P1, PT, PT, PT, UP2, 0x80, 0x8 ;  /* 0x000000000008781c */ /* 0x000fe80003f2f028 */
[----:B------:R-:W-:Y:S06]  /*5030*/  @UP2 UPLOP3.LUT UP0, UPT, UPT, UPT, UP1, 0x80, 0x8 ;  /* 0x000000000008289c */ /* 0x000fec0003f0f010 */
[----:B------:R-:W-:Y:S01]  /*5040*/  PLOP3.LUT P0, PT, PT, PT, UP0, 0x80, 0x8 ;  /* 0x000000000008781c */ /* 0x000fe20003f0f008 */
[----:B------:R-:W-:Y:S01]  /*5050*/  @!UPT UIADD3 URZ, UPT, UPT, URZ, URZ, URZ ;  /* 0x000000fffffff290 */ /* 0x000fe2000fffe0ff */
[----:B------:R-:W-:Y:S11]  /*5060*/  BRA.U !UP1, `(.L_x_83) ;  /* 0x0000000109387547 */ /* 0x000ff6000b800000 */
[----:B------:R-:W-:Y:S01]  /*5070*/  UISETP.NE.U32.AND UP0, UPT, UR38, URZ, UPT ;  /* 0x000000ff2600728c */ /* 0x000fe2000bf05070 */
[----:B------:R-:W-:Y:S02]  /*5080*/  HFMA2 R0, -RZ, RZ, 0, 5.9604644775390625e-08 ;  /* 0x00000001ff007431 */ /* 0x000fe400000001ff */
[----:B------:R-:W-:Y:S01]  /*5090*/  IMAD.MOV.U32 R95, RZ, RZ, 0x1 ;  /* 0x00000001ff5f7424 */ /* 0x000fe200078e00ff */
[----:B------:R-:W-:Y:S06]  /*50a0*/  UISETP.NE.AND.EX UP0, UPT, UR39, URZ, UPT, UP0 ;  /* 0x000000ff2700728c */ /* 0x000fec000bf05300 */
[----:B------:R-:W-:Y:S05]  /*50b0*/  PLOP3.LUT P3, PT, PT, PT, UP0, 0x80, 0x8 ;  /* 0x000000000008781c */ /* 0x000fea0003f6f008 */
[----:B------:R-:W1:Y:S01]  /*50c0*/  @UP0 LDCU.64 UR6, c[0x0][0x888] ;  /* 0x00011100ff0607ac */ /* 0x000e620008000a00 */
[----:B------:R-:W-:Y:S07]  /*50d0*/  @UP0 UIMAD UR4, UR36, UR44, URZ ;  /* 0x0000002c240402a4 */ /* 0x000fee000f8e02ff */
[----:B------:R-:W-:Y:S01]  /*50e0*/  @!P3 PRMT R95, R0, 0x7610, R95 ;  /* 0x00007610005fb816 */ /* 0x000fe2000000005f */
[----:B-1----:R-:W-:Y:S03]  /*50f0*/  @UP0 UIMAD.WIDE UR6, UR4, 0x4, UR6 ;  /* 0x00000004040608a5 */ /* 0x002fe6000f8e0206 */
[----:B------:R-:W1:Y:S03]  /*5100*/  @!UP0 LDCU UR4, c[0x0][0x880] ;  /* 0x00011000ff0487ac */ /* 0x000e660008000800 */
[----:B------:R-:W-:Y:S01]  /*5110*/  IMAD.U32 R2, RZ, RZ, UR6 ;  /* 0x00000006ff027e24 */ /* 0x000fe2000f8e00ff */
[----:B------:R-:W-:Y:S05]  /*5120*/  MOV R3, UR7 ;  /* 0x0000000700037c02 */ /* 0x000fea0008000f00 */
[----:B-----5:R2:W5:Y:S02]  /*5130*/  @P3 LDG.E R49, desc[UR46][R2.64] ;  /* 0x0000002e02313981 */ /* 0x020564000c1e1900 */
[----:B-12---:R-:W-:Y:S02]  /*5140*/  @!P3 IMAD.U32 R49, RZ, RZ, UR4 ;  /* 0x00000004ff31be24 */ /* 0x006fe4000f8e00ff */
.L_x_83:
[----:B------:R-:W-:Y:S05]  /*5150*/  @!P4 BRA `(.L_x_84) ;  /* 0x000000000020c947 */ /* 0x000fea0003800000 */
[----:B------:R-:W-:Y:S04]  /*5160*/  ISETP.NE.U32.AND P3, PT, R88, RZ, PT ;  /* 0x000000ff5800720c */ /* 0x000fe80003f65070 */
[----:B------:R-:W-:Y:S11]  /*5170*/  ISETP.NE.AND.EX P3, PT, R89, RZ, PT, P3 ;  /* 0x000000ff5900720c */ /* 0x000ff60003f65330 */
[----:B------:R-:W-:Y:S02]  /*5180*/  @!UPT UIADD3 URZ, UPT, UPT, URZ, URZ, URZ ;  /* 0x000000fffffff290 */ /* 0x000fe4000fffe0ff */
[----:B------:R-:W1:Y:S01]  /*5190*/  @P3 LDC.64 R2, c[0x0][0x8a8] ;  /* 0x00022a00ff023b82 */ /* 0x000e620000000a00 */
[----:B------:R-:W-:Y:S04]  /*51a0*/  @P3 IMAD R0, R90, UR36, RZ ;  /* 0x000000245a003c24 */ /* 0x000fe8000f8e02ff */
[----:B-1----:R-:W-:Y:S05]  /*51b0*/  @P3 IMAD.WIDE R2, R0, 0x4, R2 ;  /* 0x0000000400023825 */ /* 0x002fea00078e0202 */
[----:B-----5:R1:W5:Y:S02]  /*51c0*/  @P3 LDG.E R47, desc[UR46][R2.64] ;  /* 0x0000002e022f3981 */ /* 0x020364000c1e1900 */
[----:B-1----:R-:W2:Y:S02]  /*51d0*/  @!P3 LDC R47, c[0x0][0x8a0] ;  /* 0x00022800ff2fbb82 */ /* 0x002ea40000000800 */
.L_x_84:
[----:B-----5:R-:W-:Y:S01]  /*51e0*/  FSETP.NEU.AND P4, PT, R49, RZ, PT ;  /* 0x000000ff3100720b */ /* 0x020fe20003f8d000 */
[----:B------:R-:W-:Y:S01]  /*51f0*/  BSSY B1, `(.L_x_85) ;  /* 0x0000042000017945 */ /* 0x000fe20003800000 */
[----:B------:R-:W-:Y:S01]  /*5200*/  SEL R7, RZ, 0xffffffff, P2 ;  /* 0xffffffffff077807 */ /* 0x000fe20001000000 */
[----:B------:R-:W-:Y:S01]  /*5210*/  IMAD.MOV.U32 R115, RZ, RZ, 0x1 ;  /* 0x00000001ff737424 */ /* 0x000fe200078e00ff */
[----:B------:R-:W-:Y:S02]  /*5220*/  LOP3.LUT P3, RZ, R95, 0xff, RZ, 0xc0, !PT ;  /* 0x000000ff5fff7812 */ /* 0x000fe4000786c0ff */
[----:B------:R-:W-:Y:S02]  /*5230*/  CS2R R86, SRZ ;  /* 0x0000000000567805 */ /* 0x000fe4000001ff00 */
[----:B------:R-:W-:Y:S02]  /*5240*/  @P1 SEL R4, RZ, 0xffffffff, P4 ;  /* 0xffffffffff041807 */ /* 0x000fe40002000000 */
[----:B------:R-:W-:Y:S02]  /*5250*/  CS2R R84, SRZ ;  /* 0x0000000000547805 */ /* 0x000fe4000001ff00 */
[----:B------:R-:W-:Y:S02]  /*5260*/  LEA R0, R105, UR49, 0x3 ;  /* 0x0000003169007c11 */ /* 0x000fe4000f8e18ff */
[----:B------:R-:W-:Y:S02]  /*5270*/  CS2R R82, SRZ ;  /* 0x0000000000527805 */ /* 0x000fe4000001ff00 */
[----:B------:R-:W-:Y:S02]  /*5280*/  @P0 SEL R4, R7, R4, !P3 ;  /* 0x0000000407040207 */ /* 0x000fe40005800000 */
[----:B------:R-:W-:Y:S02]  /*5290*/  CS2R R80, SRZ ;  /* 0x0000000000507805 */ /* 0x000fe4000001ff00 */
[----:B------:R-:W-:Y:S02]  /*52a0*/  LEA R113, R44, UR49, 0x3 ;  /* 0x000000312c717c11 */ /* 0x000fe4000f8e18ff */
[----:B------:R-:W-:Y:S02]  /*52b0*/  @P1 LOP3.LUT R4, R4, 0x1, RZ, 0xc0, !PT ;  /* 0x0000000104041812 */ /* 0x000fe400078ec0ff */
[----:B------:R-:W-:Y:S02]  /*52c0*/  SHF.L.U32 R2, R107, 0x1f, RZ ;  /* 0x0000001f6b027819 */ /* 0x000fe400000006ff */
[----:B------:R-:W-:Y:S02]  /*52d0*/  ISETP.NE.U32.OR P6, PT, R4, 0x1, !P1 ;  /* 0x000000010400780c */ /* 0x000fe40004fc5470 */
[----:B------:R-:W-:Y:S02]  /*52e0*/  PLOP3.LUT P2, PT, PT, PT, UP1, 0x80, 0x8 ;  /* 0x000000000008781c */ /* 0x000fe40003f4f018 */
[----:B------:R-:W-:Y:S02]  /*52f0*/  LEA.HI R5, R44, R44, RZ, 0x1 ;  /* 0x0000002c2c057211 */ /* 0x000fe400078f08ff */
[----:B------:R-:W-:Y:S02]  /*5300*/  SEL R4, RZ, 0xffffffff, P4 ;  /* 0xffffffffff047807 */ /* 0x000fe40002000000 */
[----:B------:R-:W-:Y:S01]  /*5310*/  P2R R114, PR, RZ, 0x40 ;  /* 0x00000040ff727803 */ /* 0x000fe20000000000 */
[C---:B------:R-:W-:Y:S01]  /*5320*/  IMAD.SHL.U32 R3, R5.reuse, 0x40, RZ ;  /* 0x0000004005037824 */ /* 0x040fe200078e00ff */
[----:B------:R-:W-:Y:S03]  /*5330*/  LOP3.LUT R5, R5, 0xffe, RZ, 0xc0, !PT ;  /* 0x00000ffe05057812 */ /* 0x000fe600078ec0ff */
[----:B------:R-:W-:Y:S02]  /*5340*/  @P6 SHF.L.U32 R9, R104, 0x1f, RZ ;  /* 0x0000001f68096819 */ /* 0x000fe400000006ff */
[----:B------:R-:W-:Y:S01]  /*5350*/  @P2 SEL R4, R7, R4, !P3 ;  /* 0x0000000407042207 */ /* 0x000fe20005800000 */
[----:B------:R-:W-:Y:S01]  /*5360*/  IMAD.IADD R48, R44, 0x1, -R5 ;  /* 0x000000012c307824 */ /* 0x000fe200078e0a05 */
[----:B------:R-:W1:Y:S01]  /*5370*/  @P6 SYNCS.PHASECHK.TRANS64.TRYWAIT P1, [R0+URZ+0x30], R9 ;  /* 0x00003009000065a7 */ /* 0x000e6200080211ff */
[----:B------:R-:W-:Y:S02]  /*5380*/  LOP3.LUT R3, R3, 0xffffff80, RZ, 0xc0, !PT ;  /* 0xffffff8003037812 */ /* 0x000fe400078ec0ff */
[----:B------:R-:W-:Y:S03]  /*5390*/  LOP3.LUT R4, R4, 0x1, RZ, 0xc0, !PT ;  /* 0x0000000104047812 */ /* 0x000fe600078ec0ff */
[----:B------:R-:W-:Y:S01]  /*53a0*/  IMAD.IADD R3, R46, 0x1, R3 ;  /* 0x000000012e037824 */ /* 0x000fe200078e0203 */
[----:B------:R-:W-:Y:S03]  /*53b0*/  ISETP.NE.U32.AND P5, PT, R4, 0x1, PT ;  /* 0x000000010400780c */ /* 0x000fe60003fa5070 */
[----:B------:R-:W-:Y:S01]  /*53c0*/  IMAD R48, R48, 0x100000, R3 ;  /* 0x0010000030307824 */ /* 0x000fe200078e0203 */
[----:B------:R-:W-:Y:S01]  /*53d0*/  P2R R124, PR, RZ, 0x20 ;  /* 0x00000020ff7c7803 */ /* 0x000fe20000000000 */
[----:B------:R3:W4:Y:S01]  /*53e0*/  SYNCS.PHASECHK.TRANS64.TRYWAIT P0, [R113+URZ+0x80], R2 ;  /* 0x00008002710075a7 */ /* 0x00072200080011ff */
[----:B-1----:R-:W-:Y:S01]  /*53f0*/  @P6 SEL R115, RZ, 0x1, !P1 ;  /* 0x00000001ff736807 */ /* 0x002fe20004800000 */
[----:B---3--:R-:W-:Y:S06]  /*5400*/  @!P6 BRA `(.L_x_86) ;  /* 0x000000000080e947 */ /* 0x008fec0003800000 */
[----:B------:R-:W-:Y:S01]  /*5410*/  @P5 IMAD R5, R105, 0x1000, R100 ;  /* 0x0000100069055824 */ /* 0x000fe200078e0264 */
[----:B------:R-:W-:Y:S01]  /*5420*/  ISETP.NE.AND P1, PT, R115, RZ, PT ;  /* 0x000000ff7300720c */ /* 0x000fe20003f25270 */
[----:B------:R-:W-:Y:S01]  /*5430*/  BSSY B0, `(.L_x_87) ;  /* 0x000000b000007945 */ /* 0x000fe20003800000 */
[----:B------:R-:W-:Y:S01]  /*5440*/  CS2R R82, SRZ ;  /* 0x0000000000527805 */ /* 0x000fe2000001ff00 */
[----:B------:R-:W-:Y:S01]  /*5450*/  @P5 VIADD R4, R5, UR49 ;  /* 0x0000003105045c36 */ /* 0x000fe20008000000 */
[----:B------:R-:W-:Y:S02]  /*5460*/  CS2R R80, SRZ ;  /* 0x0000000000507805 */ /* 0x000fe4000001ff00 */
[----:B------:R-:W-:Y:S02]  /*5470*/  CS2R R86, SRZ ;  /* 0x0000000000567805 */ /* 0x000fe4000001ff00 */
[----:B------:R-:W-:Y:S01]  /*5480*/  CS2R R84, SRZ ;  /* 0x0000000000547805 */ /* 0x000fe2000001ff00 */
[----:B------:R-:W-:Y:S04]  /*5490*/  @P5 IMAD R4, R108, -0x10, R4 ;  /* 0xfffffff06c045824 */ /* 0x000fe800078e0204 */
[----:B------:R-:W-:Y:S05]  /*54a0*/  @P1 BRA `(.L_x_88) ;  /* 0x00000000000c1947 */ /* 0x000fea0003800000 */
[----:B------:R-:W-:Y:S04]  /*54b0*/  SHF.L.U32 R3, R104, 0x1f, RZ ;  /* 0x0000001f68037819 */ /* 0x000fe800000006ff */
[----:B------:R-:W1:Y:S02]  /*54c0*/  SYNCS.PHASECHK.TRANS64.TRYWAIT P1, [R0+URZ+0x30], R3 ;  /* 0x00003003000075a7 */ /* 0x000e6400080211ff */
[----:B-1----:R-:W-:Y:S05]  /*54d0*/  @!P1 BRA `(.L_x_89) ;  /* 0x0000002000d89947 */ /* 0x002fea0003800000 */
.L_x_88:
[----:B------:R-:W-:Y:S05]  /*54e0*/  BSYNC B0 ;  /* 0x0000000000007941 */ /* 0x000fea0003800000 */
.L_x_87:
[----:B------:R-:W-:Y:S01]  /*54f0*/  ISETP.NE.AND P1, PT, R124, RZ, PT ;  /* 0x000000ff7c00720c */ /* 0x000fe20003f25270 */
[----:B-1----:R-:W-:Y:S02]  /*5500*/  VIADD R3, R0, 0x40 ;  /* 0x0000004000037836 */ /* 0x002fe40000000000 */
[----:B------:R-:W-:Y:S02]  /*5510*/  IMAD.U32 R0, RZ, RZ, UR37 ;  /* 0x00000025ff007e24 */ /* 0x000fe4000f8e00ff */
[----:B------:R-:W-:Y:S03]  /*5520*/  VIADD R105, R105, 0x1 ;  /* 0x0000000169697836 */ /* 0x000fe60000000000 */
[----:B------:R-:W-:Y:S05]  /*5530*/  PRMT R0, R0, 0x654, R3 ;  /* 0x0000065400007816 */ /* 0x000fea0000000003 */
[----:B------:R1:W3:Y:S04]  /*5540*/  @P1 LDS.128 R80, [R5+UR49+0x200] ;  /* 0x0002003105501984 */ /* 0x0002e80008000c00 */
[----:B------:R1:W1:Y:S01]  /*5550*/  @P1 LDS.128 R84, [R4+0x210] ;  /* 0x0002100004541984 */ /* 0x0002620000000c00 */
[C---:B------:R-:W-:Y:S01]  /*5560*/  ISETP.NE.AND P1, PT, R105.reuse, 0x2, PT ;  /* 0x000000026900780c */ /* 0x040fe20003f25270 */
[----:B------:R-:W-:Y:S01]  /*5570*/  @!PT LDS RZ, [RZ] ;  /* 0x00000000fffff984 */ /* 0x000fe20000000800 */
[----:B------:R-:W-:Y:S01]  /*5580*/  @!PT LDS RZ, [RZ] ;  /* 0x00000000fffff984 */ /* 0x000fe20000000800 */
[----:B------:R-:W-:Y:S01]  /*5590*/  @!PT LDS RZ, [RZ] ;  /* 0x00000000fffff984 */ /* 0x000fe20000000800 */
[----:B------:R-:W-:Y:S01]  /*55a0*/  @!PT LDS RZ, [RZ] ;  /* 0x00000000fffff984 */ /* 0x000fe20000000800 */
[----:B------:R5:W-:Y:S06]  /*55b0*/  MEMBAR.ALL.CTA ;  /* 0x0000000000007992 */ /* 0x000bec0000008000 */
[----:B-----5:R-:W5:Y:S01]  /*55c0*/  FENCE.VIEW.ASYNC.S ;  /* 0x00000000000073c6 */ /* 0x020f620000000000 */
[----:B------:R-:W-:Y:S02]  /*55d0*/  SEL R3, RZ, 0x1, P1 ;  /* 0x00000001ff037807 */ /* 0x000fe40000800000 */
[----:B------:R-:W-:Y:S02]  /*55e0*/  SEL R105, R105, RZ, P1 ;  /* 0x000000ff69697207 */ /* 0x000fe40000800000 */
[----:B------:R-:W-:Y:S01]  /*55f0*/  LOP3.LUT R104, R104, R3, RZ, 0x3c, !PT ;  /* 0x0000000368687212 */ /* 0x000fe200078e3cff */
[----:B-----5:R1:W-:Y:S06]  /*5600*/  SYNCS.ARRIVE.TRANS64.RED.A1T0 RZ, [R0+URZ], RZ ;  /* 0x000000ff00ff79a7 */ /* 0x0203ec00081004ff */
.L_x_86:
[----:B------:R-:W-:Y:S05]  /*5610*/  BSYNC B1 ;  /* 0x0000000000017941 */ /* 0x000fea0003800000 */
.L_x_85:
[----:B-1----:R-:W-:Y:S04]  /*5620*/  SHF.R.U32.HI R0, RZ, 0x15, R48 ;  /* 0x00000015ff007819 */ /* 0x002fe80000011630 */
[----:B------:R-:W-:Y:S01]  /*5630*/  LOP3.LUT P1, RZ, R0, 0x3, R101, 0x48, !PT ;  /* 0x0000000300ff7812 */ /* 0x000fe20007824865 */
[----:B------:R-:W-:Y:S01]  /*5640*/  @!UPT UIADD3 URZ, UPT, UPT, URZ, URZ, URZ ;  /* 0x000000fffffff290 */ /* 0x000fe2000fffe0ff */
[----:B----4-:R-:W-:Y:S11]  /*5650*/  @P0 BRA `(.L_x_90) ;  /* 0x0000000000080947 */ /* 0x010ff60003800000 */
[----:B------:R-:W1:Y:S02]  /*5660*/  SYNCS.PHASECHK.TRANS64.TRYWAIT P0, [R113+URZ+0x80], R2 ;  /* 0x00008002710075a7 */ /* 0x000e6400080011ff */
[----:B-1----:R-:W-:Y:S05]  /*5670*/  @!P0 BRA `(.L_x_91) ;  /* 0x0000002000848947 */ /* 0x002fea0003800000 */
.L_x_90:
[----:B------:R-:W-:Y:S05]  /*5680*/  @!P1 BRA `(.L_x_92) ;  /* 0x0000000000409947 */ /* 0x000fea0003800000 */
[----:B------:R-:W4:Y:S01]  /*5690*/  LDCU.64 UR8, c[0x4][0x70] ;  /* 0x01000e00ff0877ac */ /* 0x000f220008000a00 */
[----:B------:R-:W-:Y:S01]  /*56a0*/  MOV R3, 0x0 ;  /* 0x0000000000037802 */ /* 0x000fe20000000f00 */
[----:B------:R-:W-:Y:S02]  /*56b0*/  HFMA2 R12, -RZ, RZ, 0, 5.9604644775390625e-08 ;  /* 0x00000001ff0c7431 */ /* 0x000fe400000001ff */
[----:B------:R-:W-:Y:S02]  /*56c0*/  IMAD.MOV.U32 R8, RZ, RZ, 0x192 ;  /* 0x00000192ff087424 */ /* 0x000fe400078e00ff */
[----:B------:R-:W-:Y:S01]  /*56d0*/  IMAD.MOV.U32 R13, RZ, RZ, RZ ;  /* 0x000000ffff0d7224 */ /* 0x000fe200078e00ff */
[----:B------:R-:W5:Y:S01]  /*56e0*/  LDCU.64 UR6, c[0x4][0x78] ;  /* 0x01000f00ff0677ac */ /* 0x000f620008000a00 */
[----:B-1----:R-:W1:Y:S01]  /*56f0*/  LDC.64 R2, c[0x4][R3] ;  /* 0x0100000003027b82 */ /* 0x002e620000000a00 */
[----:B------:R-:W2:Y:S01]  /*5700*/  LDCU.64 UR4, c[0x4][0x10] ;  /* 0x01000200ff0477ac */ /* 0x000ea20008000a00 */
[----:B----4-:R-:W-:Y:S01]  /*5710*/  MOV R5, UR9 ;  /* 0x0000000900057c02 */ /* 0x010fe20008000f00 */
[----:B------:R-:W-:Y:S01]  /*5720*/  IMAD.U32 R4, RZ, RZ, UR8 ;  /* 0x00000008ff047e24 */ /* 0x000fe2000f8e00ff */
[----:B-----5:R-:W-:Y:S01]  /*5730*/  MOV R7, UR7 ;  /* 0x0000000700077c02 */ /* 0x020fe20008000f00 */
[----:B------:R-:W-:Y:S01]  /*5740*/  IMAD.U32 R6, RZ, RZ, UR6 ;  /* 0x00000006ff067e24 */ /* 0x000fe2000f8e00ff */
[----:B--2---:R-:W-:Y:S01]  /*5750*/  MOV R11, UR5 ;  /* 0x00000005000b7c02 */ /* 0x004fe20008000f00 */
[----:B------:R-:W-:Y:S02]  /*5760*/  IMAD.U32 R10, RZ, RZ, UR4 ;  /* 0x00000004ff0a7e24 */ /* 0x000fe4000f8e00ff */
[----:B------:R-:W-:Y:S07]  /*5770*/  LEPC R20, `(.L_x_92) ;  /* 0x000000001014794e */ /* 0x000fee0000000000 */
[----:B-1-3--:R-:W-:Y:S05]  /*5780*/  CALL.ABS.NOINC R2 ;  /* 0x0000000002007343 */ /* 0x00afea0003c00000 */
.L_x_92:
[-C--:B---3--:R-:W-:Y:S01]  /*5790*/  F2FP.F16.E4M3.UNPACK_B R51, R80.reuse ;  /* 0x00000050ff33723e */ /* 0x088fe200020006ff */
[----:B------:R-:W-:Y:S05]  /*57a0*/  WARPSYNC.ALL ;  /* 0x0000000000007948 */ /* 0x000fea0003800000 */
[----:B------:R-:W-:Y:S01]  /*57b0*/  R2UR UR4, R48 ;  /* 0x00000000300472ca */ /* 0x000fe200000e0000 */
[--C-:B------:R-:W-:Y:S01]  /*57c0*/  HADD2.F32 R50, -RZ, R51.reuse.H0_H0 ;  /* 0x20000033ff327230 */ /* 0x100fe20000004100 */
[----:B------:R-:W-:Y:S01]  /*57d0*/  F2FP.F16.E4M3.UNPACK_B R53, R80.H1 ;  /* 0x00000050ff35723e */ /* 0x000fe200030006ff */
[----:B------:R-:W-:Y:S01]  /*57e0*/  HADD2.F32 R51, -RZ, R51.H1_H1 ;  /* 0x30000033ff337230 */ /* 0x000fe20000004100 */
[-C--:B------:R-:W-:Y:S01]  /*57f0*/  F2FP.F16.E4M3.UNPACK_B R55, R81.reuse ;  /* 0x00000051ff37723e */ /* 0x080fe200020006ff */
[----:B------:R-:W-:Y:S01]  /*5800*/  BSSY.RECONVERGENT B0, `(.L_x_93) ;  /* 0x0000099000007945 */ /* 0x000fe20003800200 */
[----:B------:R-:W-:Y:S01]  /*5810*/  F2FP.F16.E4M3.UNPACK_B R57, R81.H1 ;  /* 0x00000051ff39723e */ /* 0x000fe200030006ff */
[--C-:B------:R-:W-:Y:S01]  /*5820*/  HADD2.F32 R52, -RZ, R53.reuse.H0_H0 ;  /* 0x20000035ff347230 */ /* 0x100fe20000004100 */
[-C--:B------:R-:W-:Y:S01]  /*5830*/  F2FP.F16.E4M3.UNPACK_B R59, R82.reuse ;  /* 0x00000052ff3b723e */ /* 0x080fe200020006ff */
[----:B------:R-:W-:Y:S01]  /*5840*/  HADD2.F32 R54, -RZ, R53.H1_H1 ;  /* 0x30000035ff367230 */ /* 0x000fe20000004100 */
[----:B------:R-:W-:Y:S01]  /*5850*/  F2FP.F16.E4M3.UNPACK_B R61, R82.H1 ;  /* 0x00000052ff3d723e */ /* 0x000fe200030006ff */
[--C-:B------:R-:W-:Y:S01]  /*5860*/  HADD2.F32 R53, -RZ, R55.reuse.H0_H0 ;  /* 0x20000037ff357230 */ /* 0x100fe20000004100 */
[-C--:B------:R-:W-:Y:S01]  /*5870*/  F2FP.F16.E4M3.UNPACK_B R63, R83.reuse ;  /* 0x00000053ff3f723e */ /* 0x080fe200020006ff */
[----:B------:R-:W-:Y:S01]  /*5880*/  LDTM.16dp32bit_t0_t15.x32 R4, tmem[UR4] ;  /* 0x00000004000479ee */ /* 0x000fe20008a80000 */
[----:B------:R-:W2:Y:S01]  /*5890*/  LDTM.16dp32bit_t16_t31.x32 R4, tmem[UR4+0x20] ;  /* 0x00002004000479ee */ /* 0x000ea20008aa0000 */
[----:B------:R-:W-:Y:S01]  /*58a0*/  SHF.L.U32 R125, R102, 0x4, RZ ;  /* 0x00000004667d7819 */ /* 0x000fe200000006ff */
[----:B------:R-:W-:Y:S01]  /*58b0*/  HADD2.F32 R56, -RZ, R55.H1_H1 ;  /* 0x30000037ff387230 */ /* 0x000fe20000004100 */
[----:B------:R-:W-:Y:S01]  /*58c0*/  ISETP.NE.AND P6, PT, R114, RZ, PT ;  /* 0x000000ff7200720c */ /* 0x000fe20003fc5270 */
[----:B------:R-:W-:Y:S01]  /*58d0*/  HADD2.F32 R60, -RZ, R59.H1_H1 ;  /* 0x3000003bff3c7230 */ /* 0x000fe20000004100 */
[----:B------:R-:W-:Y:S01]  /*58e0*/  IADD3 R114, PT, PT, R100, UR49, RZ ;  /* 0x0000003164727c10 */ /* 0x000fe2000fffe0ff */
[----:B------:R-:W-:Y:S01]  /*58f0*/  HADD2.F32 R64, -RZ, R63.H1_H1 ;  /* 0x3000003fff407230 */ /* 0x000fe20000004100 */
[----:B------:R-:W-:Y:S01]  /*5900*/  F2FP.F16.E4M3.UNPACK_B R65, R83.H1 ;  /* 0x00000053ff41723e */ /* 0x000fe200030006ff */
[--C-:B------:R-:W-:Y:S01]  /*5910*/  HADD2.F32 R55, -RZ, R57.reuse.H0_H0 ;  /* 0x20000039ff377230 */ /* 0x100fe20000004100 */
[----:B------:R-:W-:Y:S01]  /*5920*/  IADD3 R114, PT, PT, R114, R125, RZ ;  /* 0x0000007d72727210 */ /* 0x000fe20007ffe0ff */
[----:B------:R-:W-:Y:S01]  /*5930*/  HADD2.F32 R58, -RZ, R57.H1_H1 ;  /* 0x30000039ff3a7230 */ /* 0x000fe20000004100 */
[-C--:B------:R-:W-:Y:S01]  /*5940*/  F2FP.F16.E4M3.UNPACK_B R67, R84.reuse ;  /* 0x00000054ff43723e */ /* 0x080fe200020006ff */
[----:B------:R-:W-:Y:S01]  /*5950*/  HADD2.F32 R57, -RZ, R59.H0_H0 ;  /* 0x2000003bff397230 */ /* 0x000fe20000004100 */
[----:B------:R-:W-:Y:S01]  /*5960*/  F2FP.F16.E4M3.UNPACK_B R69, R84.H1 ;  /* 0x00000054ff45723e */ /* 0x000fe200030006ff */
[----:B------:R-:W-:Y:S01]  /*5970*/  HADD2.F32 R59, -RZ, R61.H0_H0 ;  /* 0x2000003dff3b7230 */ /* 0x000fe20000004100 */
[-C--:B------:R-:W-:Y:S01]  /*5980*/  F2FP.F16.E4M3.UNPACK_B R71, R85.reuse ;  /* 0x00000055ff47723e */ /* 0x080fe200020006ff */
[----:B------:R-:W-:Y:S01]  /*5990*/  HADD2.F32 R68, -RZ, R67.H1_H1 ;  /* 0x30000043ff447230 */ /* 0x000fe20000004100 */
[----:B------:R-:W-:Y:S01]  /*59a0*/  F2FP.F16.E4M3.UNPACK_B R73, R85.H1 ;  /* 0x00000055ff49723e */ /* 0x000fe200030006ff */
[----:B------:R-:W-:Y:S01]  /*59b0*/  HADD2.F32 R62, -RZ, R61.H1_H1 ;  /* 0x3000003dff3e7230 */ /* 0x000fe20000004100 */
[-C--:B------:R-:W-:Y:S01]  /*59c0*/  F2FP.F16.E4M3.UNPACK_B R75, R86.reuse ;  /* 0x00000056ff4b723e */ /* 0x080fe200020006ff */
[----:B------:R-:W-:Y:S01]  /*59d0*/  HADD2.F32 R61, -RZ, R63.H0_H0 ;  /* 0x2000003fff3d7230 */ /* 0x000fe20000004100 */
[----:B------:R-:W-:Y:S01]  /*59e0*/  F2FP.F16.E4M3.UNPACK_B R77, R86.H1 ;  /* 0x00000056ff4d723e */ /* 0x000fe200030006ff */
[----:B------:R-:W-:Y:S01]  /*59f0*/  HADD2.F32 R72, -RZ, R71.H1_H1 ;  /* 0x30000047ff487230 */ /* 0x000fe20000004100 */
[----:B------:R-:W-:Y:S01]  /*5a00*/  F2FP.F16.E4M3.UNPACK_B R79, R87.H1 ;  /* 0x00000057ff4f723e */ /* 0x000fe200030006ff */
[C---:B--2---:R-:W-:Y:S01]  /*5a10*/  FMUL R0, R47.reuse, R4 ;  /* 0x000000042f007220 */ /* 0x044fe20000400000 */
[C---:B-1----:R-:W-:Y:S01]  /*5a20*/  FMUL R2, R47.reuse, R5 ;  /* 0x000000052f027220 */ /* 0x042fe20000400000 */
[C---:B------:R-:W-:Y:S01]  /*5a30*/  FMUL R4, R47.reuse, R8 ;  /* 0x000000082f047220 */ /* 0x040fe20000400000 */
[----:B------:R-:W-:Y:S01]  /*5a40*/  FMUL R5, R47, R9 ;  /* 0x000000092f057220 */ /* 0x000fe20000400000 */
[C---:B------:R-:W-:Y:S01]  /*5a50*/  FFMA R0, R49.reuse, R50, R0 ;  /* 0x0000003231007223 */ /* 0x040fe20000000000 */
[----:B------:R-:W-:Y:S01]  /*5a60*/  FFMA R2, R49, R51, R2 ;  /* 0x0000003331027223 */ /* 0x000fe20000000002 */
[C---:B------:R-:W-:Y:S01]  /*5a70*/  FMUL R8, R47.reuse, R12 ;  /* 0x0000000c2f087220 */ /* 0x040fe20000400000 */
[C---:B------:R-:W-:Y:S01]  /*5a80*/  FMUL R9, R47.reuse, R13 ;  /* 0x0000000d2f097220 */ /* 0x040fe20000400000 */
[C---:B------:R-:W-:Y:S01]  /*5a90*/  FMUL R12, R47.reuse, R16 ;  /* 0x000000102f0c7220 */ /* 0x040fe20000400000 */
[C---:B------:R-:W-:Y:S01]  /*5aa0*/  FMUL R13, R47.reuse, R17 ;  /* 0x000000112f0d7220 */ /* 0x040fe20000400000 */
[C---:B------:R-:W-:Y:S01]  /*5ab0*/  FMUL R16, R47.reuse, R20 ;  /* 0x000000142f107220 */ /* 0x040fe20000400000 */
[C---:B------:R-:W-:Y:S01]  /*5ac0*/  FMUL R17, R47.reuse, R21 ;  /* 0x000000152f117220 */ /* 0x040fe20000400000 */
[C---:B------:R-:W-:Y:S01]  /*5ad0*/  FMUL R20, R47.reuse, R24 ;  /* 0x000000182f147220 */ /* 0x040fe20000400000 */
[C---:B------:R-:W-:Y:S01]  /*5ae0*/  FMUL R21, R47.reuse, R25 ;  /* 0x000000192f157220 */ /* 0x040fe20000400000 */
[----:B------:R-:W-:Y:S02]  /*5af0*/  HADD2.F32 R76, -RZ, R75.H1_H1 ;  /* 0x3000004bff4c7230 */ /* 0x000fe40000004100 */
[C---:B------:R-:W-:Y:S01]  /*5b00*/  FMUL R24, R47.reuse, R28 ;  /* 0x0000001c2f187220 */ /* 0x040fe20000400000 */
[C---:B------:R-:W-:Y:S01]  /*5b10*/  FMUL R25, R47.reuse, R29 ;  /* 0x0000001d2f197220 */ /* 0x040fe20000400000 */
[C---:B------:R-:W-:Y:S01]  /*5b20*/  FMUL R28, R47.reuse, R32 ;  /* 0x000000202f1c7220 */ /* 0x040fe20000400000 */
[C---:B------:R-:W-:Y:S01]  /*5b30*/  FMUL R29, R47.reuse, R33 ;  /* 0x000000212f1d7220 */ /* 0x040fe20000400000 */
[C---:B------:R-:W-:Y:S01]  /*5b40*/  FMUL R3, R47.reuse, R6 ;  /* 0x000000062f037220 */ /* 0x040fe20000400000 */
[C---:B------:R-:W-:Y:S01]  /*5b50*/  FMUL R7, R47.reuse, R7 ;  /* 0x000000072f077220 */ /* 0x040fe20000400000 */
[C---:B------:R-:W-:Y:S01]  /*5b60*/  FMUL R6, R47.reuse, R10 ;  /* 0x0000000a2f067220 */ /* 0x040fe20000400000 */
[----:B------:R-:W-:Y:S01]  /*5b70*/  FMUL R11, R47, R11 ;  /* 0x0000000b2f0b7220 */ /* 0x000fe20000400000 */
[C---:B------:R-:W-:Y:S01]  /*5b80*/  FFMA R3, R49.reuse, R52, R3 ;  /* 0x0000003431037223 */ /* 0x040fe20000000003 */
[C---:B------:R-:W-:Y:S01]  /*5b90*/  FFMA R7, R49.reuse, R54, R7 ;  /* 0x0000003631077223 */ /* 0x040fe20000000007 */
[C---:B------:R-:W-:Y:S01]  /*5ba0*/  FFMA R4, R49.reuse, R53, R4 ;  /* 0x0000003531047223 */ /* 0x040fe20000000004 */
[----:B------:R-:W-:Y:S01]  /*5bb0*/  F2FP.F16.E4M3.UNPACK_B R50, R87 ;  /* 0x00000057ff32723e */ /* 0x000fe200020006ff */
[C---:B------:R-:W-:Y:S01]  /*5bc0*/  FFMA R5, R49.reuse, R56, R5 ;  /* 0x0000003831057223 */ /* 0x040fe20000000005 */
[----:B------:R-:W-:Y:S01]  /*5bd0*/  FFMA R6, R49, R55, R6 ;  /* 0x0000003731067223 */ /* 0x000fe20000000006 */
[----:B------:R-:W-:Y:S01]  /*5be0*/  F2FP.SATFINITE.E4M3.F32.PACK_AB_MERGE_C R117, R7, R3, RZ ;  /* 0x000000030775723e */ /* 0x000fe200048070ff */
[C---:B------:R-:W-:Y:S01]  /*5bf0*/  FFMA R11, R49.reuse, R58, R11 ;  /* 0x0000003a310b7223 */ /* 0x040fe2000000000b */
[C---:B------:R-:W-:Y:S01]  /*5c00*/  FFMA R8, R49.reuse, R57, R8 ;  /* 0x0000003931087223 */ /* 0x040fe20000000008 */
[----:B------:R-:W-:Y:S01]  /*5c10*/  ISETP.NE.AND P0, PT, R110, RZ, PT ;  /* 0x000000ff6e00720c */ /* 0x000fe20003f05270 */
[----:B------:R-:W-:Y:S01]  /*5c20*/  FFMA R9, R49, R60, R9 ;  /* 0x0000003c31097223 */ /* 0x000fe20000000009 */
[----:B------:R-:W-:Y:S01]  /*5c30*/  F2FP.SATFINITE.E4M3.F32.PACK_AB_MERGE_C R116, R2, R0, R117 ;  /* 0x000000000274723e */ /* 0x000fe20004807075 */
[--C-:B------:R-:W-:Y:S01]  /*5c40*/  HADD2.F32 R51, -RZ, R50.reuse.H0_H0 ;  /* 0x20000032ff337230 */ /* 0x100fe20000004100 */
[----:B------:R-:W-:Y:S01]  /*5c50*/  F2FP.SATFINITE.E4M3.F32.PACK_AB_MERGE_C R117, R11, R6, RZ ;  /* 0x000000060b75723e */ /* 0x000fe200048070ff */
[----:B------:R-:W-:Y:S02]  /*5c60*/  HADD2.F32 R50, -RZ, R50.H1_H1 ;  /* 0x30000032ff327230 */ /* 0x000fe40000004100 */
[C---:B------:R-:W-:Y:S01]  /*5c70*/  FMUL R10, R47.reuse, R14 ;  /* 0x0000000e2f0a7220 */ /* 0x040fe20000400000 */
[----:B------:R-:W-:Y:S01]  /*5c80*/  FMUL R15, R47, R15 ;  /* 0x0000000f2f0f7220 */ /* 0x000fe20000400000 */
[--C-:B------:R-:W-:Y:S01]  /*5c90*/  HADD2.F32 R63, -RZ, R65.reuse.H0_H0 ;  /* 0x20000041ff3f7230 */ /* 0x100fe20000004100 */
[----:B------:R-:W-:Y:S01]  /*5ca0*/  F2FP.SATFINITE.E4M3.F32.PACK_AB_MERGE_C R117, R5, R4, R117 ;  /* 0x000000040575723e */ /* 0x000fe20004807075 */
[C---:B------:R-:W-:Y:S01]  /*5cb0*/  FFMA R10, R49.reuse, R59, R10 ;  /* 0x0000003b310a7223 */ /* 0x040fe2000000000a */
[C---:B------:R-:W-:Y:S01]  /*5cc0*/  FFMA R15, R49.reuse, R62, R15 ;  /* 0x0000003e310f7223 */ /* 0x040fe2000000000f */
[C---:B------:R-:W-:Y:S01]  /*5cd0*/  FFMA R12, R49.reuse, R61, R12 ;  /* 0x0000003d310c7223 */ /* 0x040fe2000000000c */
[----:B------:R-:W-:Y:S01]  /*5ce0*/  FFMA R13, R49, R64, R13 ;  /* 0x00000040310d7223 */ /* 0x000fe2000000000d */
[----:B------:R-:W-:Y:S02]  /*5cf0*/  HADD2.F32 R66, -RZ, R65.H1_H1 ;  /* 0x30000041ff427230 */ /* 0x000fe40000004100 */
[C---:B------:R-:W-:Y:S01]  /*5d00*/  FMUL R14, R47.reuse, R18 ;  /* 0x000000122f0e7220 */ /* 0x040fe20000400000 */
[----:B------:R-:W-:Y:S02]  /*5d10*/  HADD2.F32 R65, -RZ, R67.H0_H0 ;  /* 0x20000043ff417230 */ /* 0x000fe40000004100 */
[----:B------:R-:W-:Y:S01]  /*5d20*/  FMUL R19, R47, R19 ;  /* 0x000000132f137220 */ /* 0x000fe20000400000 */
[--C-:B------:R-:W-:Y:S02]  /*5d30*/  HADD2.F32 R67, -RZ, R69.reuse.H0_H0 ;  /* 0x20000045ff437230 */ /* 0x100fe40000004100 */
[----:B------:R-:W-:Y:S01]  /*5d40*/  FFMA R14, R49, R63, R14 ;  /* 0x0000003f310e7223 */ /* 0x000fe2000000000e */
[----:B------:R-:W-:Y:S02]  /*5d50*/  HADD2.F32 R70, -RZ, R69.H1_H1 ;  /* 0x30000045ff467230 */ /* 0x000fe40000004100 */
[----:B------:R-:W-:Y:S01]  /*5d60*/  FMUL R18, R47, R22 ;  /* 0x000000162f127220 */ /* 0x000fe20000400000 */
[----:B------:R-:W-:Y:S02]  /*5d70*/  HADD2.F32 R69, -RZ, R71.H0_H0 ;  /* 0x20000047ff457230 */ /* 0x000fe40000004100 */
[----:B------:R-:W-:Y:S01]  /*5d80*/  FFMA R19, R49, R66, R19 ;  /* 0x0000004231137223 */ /* 0x000fe20000000013 */
[----:B------:R-:W-:Y:S01]  /*5d90*/  FMUL R23, R47, R23 ;  /* 0x000000172f177220 */ /* 0x000fe20000400000 */
[C---:B------:R-:W-:Y:S01]  /*5da0*/  FFMA R16, R49.reuse, R65, R16 ;  /* 0x0000004131107223 */ /* 0x040fe20000000010 */
[C---:B------:R-:W-:Y:S01]  /*5db0*/  FFMA R17, R49.reuse, R68, R17 ;  /* 0x0000004431117223 */ /* 0x040fe20000000011 */
        /* <DEDUP_REMOVED lines=23> */
[----:B------:R-:W-:Y:S01]  /*5f30*/  F2FP.SATFINITE.E4M3.F32.PACK_AB_MERGE_C R118, R15, R10, RZ ;  /* 0x0000000a0f76723e */ /* 0x000fe200048070ff */
[----:B------:R-:W-:Y:S01]  /*5f40*/  FFMA R28, R49, R51, R28 ;  /* 0x00000033311c7223 */ /* 0x000fe2000000001c */
[----:B------:R-:W-:Y:S01]  /*5f50*/  F2FP.SATFINITE.E4M3.F32.PACK_AB_MERGE_C R119, R19, R14, RZ ;  /* 0x0000000e1377723e */ /* 0x000fe200048070ff */
[C---:B------:R-:W-:Y:S01]  /*5f60*/  FFMA R29, R49.reuse, R50, R29 ;  /* 0x00000032311d7223 */ /* 0x040fe2000000001d */
[C---:B------:R-:W-:Y:S01]  /*5f70*/  FFMA R30, R49.reuse, R77, R30 ;  /* 0x0000004d311e7223 */ /* 0x040fe2000000001e */
[----:B------:R-:W-:Y:S01]  /*5f80*/  FFMA R35, R49, R52, R35 ;  /* 0x0000003431237223 */ /* 0x000fe20000000023 */
[----:B------:R-:W-:Y:S02]  /*5f90*/  F2FP.SATFINITE.E4M3.F32.PACK_AB_MERGE_C R118, R9, R8, R118 ;  /* 0x000000080976723e */ /* 0x000fe40004807076 */
[----:B------:R-:W-:Y:S02]  /*5fa0*/  F2FP.SATFINITE.E4M3.F32.PACK_AB_MERGE_C R119, R13, R12, R119 ;  /* 0x0000000c0d77723e */ /* 0x000fe40004807077 */
[----:B------:R-:W-:Y:S02]  /*5fb0*/  F2FP.SATFINITE.E4M3.F32.PACK_AB_MERGE_C R120, R23, R18, RZ ;  /* 0x000000121778723e */ /* 0x000fe400048070ff */
[----:B------:R-:W-:Y:S01]  /*5fc0*/  F2FP.SATFINITE.E4M3.F32.PACK_AB_MERGE_C R121, R27, R22, RZ ;  /* 0x000000161b79723e */ /* 0x000fe200048070ff */
[----:B------:R1:W-:Y:S01]  /*5fd0*/  STS.128 [R100+UR49+0x2200], R116 ;  /* 0x0022007464007988 */ /* 0x0003e20008000c31 */
[----:B------:R-:W-:Y:S02]  /*5fe0*/  F2FP.SATFINITE.E4M3.F32.PACK_AB_MERGE_C R122, R31, R26, RZ ;  /* 0x0000001a1f7a723e */ /* 0x000fe400048070ff */
[----:B------:R-:W-:Y:S02]  /*5ff0*/  F2FP.SATFINITE.E4M3.F32.PACK_AB_MERGE_C R123, R35, R30, RZ ;  /* 0x0000001e237b723e */ /* 0x000fe400048070ff */
[----:B------:R-:W-:Y:S02]  /*6000*/  F2FP.SATFINITE.E4M3.F32.PACK_AB_MERGE_C R120, R17, R16, R120 ;  /* 0x000000101178723e */ /* 0x000fe40004807078 */
[----:B------:R-:W-:Y:S02]  /*6010*/  F2FP.SATFINITE.E4M3.F32.PACK_AB_MERGE_C R121, R21, R20, R121 ;  /* 0x000000141579723e */ /* 0x000fe40004807079 */
[----:B------:R-:W-:Y:S02]  /*6020*/  F2FP.SATFINITE.E4M3.F32.PACK_AB_MERGE_C R122, R25, R24, R122 ;  /* 0x00000018197a723e */ /* 0x000fe4000480707a */
[----:B------:R-:W-:Y:S02]  /*6030*/  F2FP.SATFINITE.E4M3.F32.PACK_AB_MERGE_C R123, R29, R28, R123 ;  /* 0x0000001c1d7b723e */ /* 0x000fe4000480707b */
[----:B------:R-:W-:Y:S02]  /*6040*/  LEA R32, R105, UR49, 0x3 ;  /* 0x0000003169207c11 */ /* 0x000fe4000f8e18ff */
[----:B------:R-:W-:Y:S01]  /*6050*/  @P6 SHF.L.U32 R33, R104, 0x1f, RZ ;  /* 0x0000001f68216819 */ /* 0x000fe200000006ff */
[----:B------:R1:W-:Y:S01]  /*6060*/  STS.128 [R114+0x2210], R120 ;  /* 0x0022107872007388 */ /* 0x0003e20000000c00 */
[----:B------:R-:W-:Y:S01]  /*6070*/  @!PT LDS RZ, [RZ] ;  /* 0x00000000fffff984 */ /* 0x000fe20000000800 */
[----:B------:R-:W-:Y:S01]  /*6080*/  @!PT LDS RZ, [RZ] ;  /* 0x00000000fffff984 */ /* 0x000fe20000000800 */
[----:B------:R-:W-:Y:S01]  /*6090*/  @!PT LDS RZ, [RZ] ;  /* 0x00000000fffff984 */ /* 0x000fe20000000800 */
[----:B------:R-:W-:Y:S01]  /*60a0*/  @!PT LDS RZ, [RZ] ;  /* 0x00000000fffff984 */ /* 0x000fe20000000800 */
[----:B------:R2:W-:Y:S07]  /*60b0*/  MEMBAR.ALL.CTA ;  /* 0x0000000000007992 */ /* 0x0005ee0000008000 */
[----:B--2---:R-:W2:Y:S02]  /*60c0*/  FENCE.VIEW.ASYNC.S ;  /* 0x00000000000073c6 */ /* 0x004ea40000000000 */
[----:B--2---:R-:W-:Y:S06]  /*60d0*/  BAR.SYNC.DEFER_BLOCKING 0x1, 0x80 ;  /* 0x0042000000007b1d */ /* 0x004fec0000010000 */
[----:B------:R-:W-:Y:S05]  /*60e0*/  @P0 BRA `(.L_x_94) ;  /* 0x0000000000280947 */ /* 0x000fea0003800000 */
[----:B------:R-:W-:Y:S02]  /*60f0*/  UIADD3 UR4, UPT, UPT, UR49, 0x2200, URZ ;  /* 0x0000220031047890 */ /* 0x000fe4000fffe0ff */
[----:B------:R-:W-:Y:S01]  /*6100*/  UIADD3 UR6, UP0, UPT, UR52, 0x680, URZ ;  /* 0x0000068034067890 */ /* 0x000fe2000ff1e0ff */
[----:B------:R-:W-:Y:S03]  /*6110*/  UMOV UR43, UR36 ;  /* 0x00000024002b7c82 */ /* 0x000fe60008000000 */
[----:B------:R-:W-:Y:S01]  /*6120*/  MOV R109, UR4 ;  /* 0x00000004006d7c02 */ /* 0x000fe20008000f00 */
[----:B------:R-:W-:Y:S03]  /*6130*/  UIADD3.X UR7, UPT, UPT, URZ, UR53, URZ, UP0, !UPT ;  /* 0x00000035ff077290 */ /* 0x000fe600087fe4ff */
[----:B------:R-:W-:Y:S11]  /*6140*/  R2UR UR40, R109 ;  /* 0x000000006d2872ca */ /* 0x000ff600000e0000 */
[----:B------:R-:W-:Y:S02]  /*6150*/  @!UPT UIADD3 URZ, UPT, UPT, URZ, URZ, URZ ;  /* 0x000000fffffff290 */ /* 0x000fe4000fffe0ff */
[----:B------:R2:W-:Y:S01]  /*6160*/  UTMASTG.3D [UR40], [UR6] ;  /* 0x00000028060073b5 */ /* 0x0005e20008010000 */
[----:B------:R0:W-:Y:S01]  /*6170*/  UTMACMDFLUSH ;  /* 0x00000000000079b7 */ /* 0x0001e20000000000 */
[----:B--2---:R-:W-:Y:S04]  /*6180*/  DEPBAR.LE SB0, 0x1 ;  /* 0x000080400000791a */ /* 0x004fe80000000000 */
.L_x_94:
[----:B------:R-:W-:Y:S05]  /*6190*/  BSYNC.RECONVERGENT B0 ;  /* 0x0000000000007941 */ /* 0x000fea0003800200 */
.L_x_93:
[----:B------:R-:W-:Y:S06]  /*61a0*/  BAR.SYNC.DEFER_BLOCKING 0x1, 0x80 ;  /* 0x0042000000007b1d */ /* 0x000fec0000010000 */
[----:B------:R-:W2:Y:S01]  /*61b0*/  @P6 SYNCS.PHASECHK.TRANS64.TRYWAIT P0, [R32+URZ+0x30], R33 ;  /* 0x00003021200065a7 */ /* 0x000ea200080011ff */
[----:B------:R-:W-:Y:S01]  /*61c0*/  BSSY B1, `(.L_x_95) ;  /* 0x0000020000017945 */ /* 0x000fe20003800000 */
[----:B--2---:R-:W-:Y:S03]  /*61d0*/  @P6 SEL R115, RZ, 0x1, !P0 ;  /* 0x00000001ff736807 */ /* 0x004fe60004000000 */
[----:B------:R-:W-:Y:S05]  /*61e0*/  @!P6 BRA `(.L_x_96) ;  /* 0x000000000074e947 */ /* 0x000fea0003800000 */
[----:B------:R-:W-:Y:S01]  /*61f0*/  ISETP.NE.AND P1, PT, R124, RZ, PT ;  /* 0x000000ff7c00720c */ /* 0x000fe20003f25270 */
[----:B------:R-:W-:Y:S01]  /*6200*/  BSSY B0, `(.L_x_97) ;  /* 0x0000009000007945 */ /* 0x000fe20003800000 */
[----:B------:R-:W-:Y:S11]  /*6210*/  ISETP.NE.AND P0, PT, R115, RZ, PT ;  /* 0x000000ff7300720c */ /* 0x000ff60003f05270 */
[----:B------:R-:W-:Y:S05]  /*6220*/  @P1 IMAD R0, R105, 0x1000, R100 ;  /* 0x0000100069001824 */ /* 0x000fea00078e0264 */
[----:B------:R-:W-:Y:S05]  /*6230*/  @P1 IADD3 R2, PT, PT, R0, UR49, RZ ;  /* 0x0000003100021c10 */ /* 0x000fea000fffe0ff */
[----:B------:R-:W-:Y:S01]  /*6240*/  @P1 IMAD.IADD R2, R2, 0x1, R125 ;  /* 0x0000000102021824 */ /* 0x000fe200078e027d */
[----:B------:R-:W-:Y:S06]  /*6250*/  @P0 BRA `(.L_x_98) ;  /* 0x00000000000c0947 */ /* 0x000fec0003800000 */
[----:B------:R-:W-:Y:S04]  /*6260*/  SHF.L.U32 R3, R104, 0x1f, RZ ;  /* 0x0000001f68037819 */ /* 0x000fe800000006ff */
[----:B------:R-:W2:Y:S02]  /*6270*/  SYNCS.PHASECHK.TRANS64.TRYWAIT P0, [R32+URZ+0x30], R3 ;  /* 0x00003003200075a7 */ /* 0x000ea400080011ff */
[----:B--2---:R-:W-:Y:S05]  /*6280*/  @!P0 BRA `(.L_x_99) ;  /* 0x0000001400948947 */ /* 0x004fea0003800000 */
.L_x_98:
[----:B------:R-:W-:Y:S05]  /*6290*/  BSYNC B0 ;  /* 0x0000000000007941 */ /* 0x000fea0003800000 */
.L_x_97:
[----:B------:R-:W-:Y:S01]  /*62a0*/  ISETP.NE.AND P0, PT, R124, RZ, PT ;  /* 0x000000ff7c00720c */ /* 0x000fe20003f05270 */
[----:B--2---:R-:W-:Y:S02]  /*62b0*/  VIADD R32, R32, 0x40 ;  /* 0x0000004020207836 */ /* 0x004fe40000000000 */
[----:B------:R-:W-:Y:S02]  /*62c0*/  IMAD.U32 R3, RZ, RZ, UR37 ;  /* 0x00000025ff037e24 */ /* 0x000fe4000f8e00ff */
[----:B------:R-:W-:Y:S03]  /*62d0*/  VIADD R105, R105, 0x1 ;  /* 0x0000000169697836 */ /* 0x000fe60000000000 */
[----:B------:R-:W-:Y:S05]  /*62e0*/  PRMT R3, R3, 0x654, R32 ;  /* 0x0000065403037816 */ /* 0x000fea0000000020 */
[----:B------:R2:W3:Y:S04]  /*62f0*/  @P0 LDS.128 R80, [R0+UR49+0x200] ;  /* 0x0002003100500984 */ /* 0x0004e80008000c00 */
[----:B------:R2:W4:Y:S01]  /*6300*/  @P0 LDS.128 R84, [R2+0x210] ;  /* 0x0002100002540984 */ /* 0x0005220000000c00 */
[C---:B------:R-:W-:Y:S01]  /*6310*/  ISETP.NE.AND P0, PT, R105.reuse, 0x2, PT ;  /* 0x000000026900780c */ /* 0x040fe20003f05270 */
[----:B------:R-:W-:Y:S01]  /*6320*/  @!PT LDS RZ, [RZ] ;  /* 0x00000000fffff984 */ /* 0x000fe20000000800 */
[----:B------:R-:W-:Y:S01]  /*6330*/  @!PT LDS RZ, [RZ] ;  /* 0x00000000fffff984 */ /* 0x000fe20000000800 */
[----:B------:R-:W-:Y:S01]  /*6340*/  @!PT LDS RZ, [RZ] ;  /* 0x00000000fffff984 */ /* 0x000fe20000000800 */
[----:B------:R-:W-:Y:S01]  /*6350*/  @!PT LDS RZ, [RZ] ;  /* 0x00000000fffff984 */ /* 0x000fe20000000800 */
[----:B------:R5:W-:Y:S06]  /*6360*/  MEMBAR.ALL.CTA ;  /* 0x0000000000007992 */ /* 0x000bec0000008000 */
[----:B-----5:R-:W5:Y:S01]  /*6370*/  FENCE.VIEW.ASYNC.S ;  /* 0x00000000000073c6 */ /* 0x020f620000000000 */
[----:B------:R-:W-:Y:S01]  /*6380*/  SEL R105, R105, RZ, P0 ;  /* 0x000000ff69697207 */ /* 0x000fe20000000000 */
[----:B-----5:R5:W-:Y:S02]  /*6390*/  SYNCS.ARRIVE.TRANS64.RED.A1T0 RZ, [R3+URZ], RZ ;  /* 0x000000ff03ff79a7 */ /* 0x020be400081004ff */
[----:B-----5:R-:W-:Y:S04]  /*63a0*/  SEL R3, RZ, 0x1, P0 ;  /* 0x00000001ff037807 */ /* 0x020fe80000000000 */
[----:B--23--:R-:W-:Y:S02]  /*63b0*/  LOP3.LUT R104, R104, R3, RZ, 0x3c, !PT ;  /* 0x0000000368687212 */ /* 0x00cfe400078e3cff */
.L_x_96:
[----:B------:R-:W-:Y:S05]  /*63c0*/  BSYNC B1 ;  /* 0x0000000000017941 */ /* 0x000fea0003800000 */
.L_x_95:
[----:B------:R-:W-:Y:S05]  /*63d0*/  VIADD R0, R48, 0x40 ;  /* 0x0000004030007836 */ /* 0x000fea0000000000 */
[----:B------:R-:W-:Y:S04]  /*63e0*/  SHF.R.U32.HI R0, RZ, 0x15, R0 ;  /* 0x00000015ff007819 */ /* 0x000fe80000011600 */
[----:B------:R-:W-:Y:S11]  /*63f0*/  LOP3.LUT P0, RZ, R0, 0x3, R101, 0x48, !PT ;  /* 0x0000000300ff7812 */ /* 0x000ff60007804865 */
[----:B------:R-:W-:Y:S02]  /*6400*/  @!UPT UIADD3 URZ, UPT, UPT, URZ, URZ, URZ ;  /* 0x000000fffffff290 */ /* 0x000fe4000fffe0ff */
[----:B------:R-:W-:Y:S05]  /*6410*/  @!P0 BRA `(.L_x_100) ;  /* 0x0000000000408947 */ /* 0x000fea0003800000 */
[----:B------:R-:W2:Y:S01]  /*6420*/  LDCU.64 UR8, c[0x4][0x70] ;  /* 0x01000e00ff0877ac */ /* 0x000ea20008000a00 */
[----:B------:R-:W-:Y:S01]  /*6430*/  MOV R3, 0x0 ;  /* 0x0000000000037802 */ /* 0x000fe20000000f00 */
[----:B------:R-:W-:Y:S02]  /*6440*/  HFMA2 R12, -RZ, RZ, 0, 5.9604644775390625e-08 ;  /* 0x00000001ff0c7431 */ /* 0x000fe400000001ff */
[----:B------:R-:W-:Y:S02]  /*6450*/  IMAD.MOV.U32 R8, RZ, RZ, 0x192 ;  /* 0x00000192ff087424 */ /* 0x000fe400078e00ff */
[----:B------:R-:W-:Y:S01]  /*6460*/  IMAD.MOV.U32 R13, RZ, RZ, RZ ;  /* 0x000000ffff0d7224 */ /* 0x000fe200078e00ff */
[----:B------:R-:W3:Y:S01]  /*6470*/  LDCU.64 UR6, c[0x4][0x78] ;  /* 0x01000f00ff0677ac */ /* 0x000ee20008000a00 */
[----:B------:R-:W1:Y:S01]  /*6480*/  LDC.64 R2, c[0x4][R3] ;  /* 0x0100000003027b82 */ /* 0x000e620000000a00 */
[----:B------:R-:W5:Y:S01]  /*6490*/  LDCU.64 UR4, c[0x4][0x10] ;  /* 0x01000200ff0477ac */ /* 0x000f620008000a00 */
[----:B--2---:R-:W-:Y:S01]  /*64a0*/  MOV R5, UR9 ;  /* 0x0000000900057c02 */ /* 0x004fe20008000f00 */
[----:B------:R-:W-:Y:S01]  /*64b0*/  IMAD.U32 R4, RZ, RZ, UR8 ;  /* 0x00000008ff047e24 */ /* 0x000fe2000f8e00ff */
[----:B---3--:R-:W-:Y:S01]  /*64c0*/  MOV R7, UR7 ;  /* 0x0000000700077c02 */ /* 0x008fe20008000f00 */
[----:B------:R-:W-:Y:S01]  /*64d0*/  IMAD.U32 R6, RZ, RZ, UR6 ;  /* 0x00000006ff067e24 */ /* 0x000fe2000f8e00ff */
[----:B-----5:R-:W-:Y:S01]  /*64e0*/  MOV R11, UR5 ;  /* 0x00000005000b7c02 */ /* 0x020fe20008000f00 */
[----:B------:R-:W-:Y:S02]  /*64f0*/  IMAD.U32 R10, RZ, RZ, UR4 ;  /* 0x00000004ff0a7e24 */ /* 0x000fe4000f8e00ff */
[----:B------:R-:W-:Y:S07]  /*6500*/  LEPC R20, `(.L_x_100) ;  /* 0x000000001014794e */ /* 0x000fee0000000000 */
[----:B-1--4-:R-:W-:Y:S05]  /*6510*/  CALL.ABS.NOINC R2 ;  /* 0x0000000002007343 */ /* 0x012fea0003c00000 */
.L_x_100:
[----:B------:R-:W-:Y:S01]  /*6520*/  ISETP.NE.AND P0, PT, R110, RZ, PT ;  /* 0x000000ff6e00720c */ /* 0x000fe20003f05270 */
[----:B------:R-:W-:Y:S05]  /*6530*/  WARPSYNC.ALL ;  /* 0x0000000000007948 */ /* 0x000fea0003800000 */
[----:B------:R-:W-:Y:S01]  /*6540*/  R2UR UR4, R48 ;  /* 0x00000000300472ca */ /* 0x000fe200000e0000 */
[----:B------:R-:W-:Y:S01]  /*6550*/  BSSY.RECONVERGENT B0, `(.L_x_101) ;  /* 0x000009c000007945 */ /* 0x000fe20003800200 */
[-C--:B------:R-:W-:Y:S02]  /*6560*/  F2FP.F16.E4M3.UNPACK_B R51, R80.reuse ;  /* 0x00000050ff33723e */ /* 0x080fe400020006ff */
[----:B------:R-:W-:Y:S02]  /*6570*/  F2FP.F16.E4M3.UNPACK_B R80, R80.H1 ;  /* 0x00000050ff50723e */ /* 0x000fe400030006ff */
[-C--:B------:R-:W-:Y:S01]  /*6580*/  F2FP.F16.E4M3.UNPACK_B R55, R81.reuse ;  /* 0x00000051ff37723e */ /* 0x080fe200020006ff */
[--C-:B------:R-:W-:Y:S01]  /*6590*/  HADD2.F32 R50, -RZ, R51.reuse.H0_H0 ;  /* 0x20000033ff327230 */ /* 0x100fe20000004100 */
[----:B------:R-:W-:Y:S01]  /*65a0*/  F2FP.F16.E4M3.UNPACK_B R81, R81.H1 ;  /* 0x00000051ff51723e */ /* 0x000fe200030006ff */
[----:B------:R-:W-:Y:S01]  /*65b0*/  HADD2.F32 R52, -RZ, R51.H1_H1 ;  /* 0x30000033ff347230 */ /* 0x000fe20000004100 */
[-C--:B------:R-:W-:Y:S01]  /*65c0*/  F2FP.F16.E4M3.UNPACK_B R59, R82.reuse ;  /* 0x00000052ff3b723e */ /* 0x080fe200020006ff */
[--C-:B------:R-:W-:Y:S01]  /*65d0*/  HADD2.F32 R51, -RZ, R80.reuse.H0_H0 ;  /* 0x20000050ff337230 */ /* 0x100fe20000004100 */
[----:B------:R-:W-:Y:S01]  /*65e0*/  F2FP.F16.E4M3.UNPACK_B R82, R82.H1 ;  /* 0x00000052ff52723e */ /* 0x000fe200030006ff */
[----:B------:R-:W-:Y:S01]  /*65f0*/  LDTM.16dp32bit_t0_t15.x32 R4, tmem[UR4+0x40] ;  /* 0x00004004000479ee */ /* 0x000fe20008a80000 */
[----:B------:R-:W2:Y:S01]  /*6600*/  LDTM.16dp32bit_t16_t31.x32 R4, tmem[UR4+0x60] ;  /* 0x00006004000479ee */ /* 0x000ea20008aa0000 */
[----:B------:R-:W-:Y:S01]  /*6610*/  NOP ;  /* 0x0000000000007918 */ /* 0x000fe20000000000 */
[--C-:B------:R-:W-:Y:S01]  /*6620*/  HADD2.F32 R53, -RZ, R55.reuse.H0_H0 ;  /* 0x20000037ff357230 */ /* 0x100fe20000004100 */
[----:B------:R-:W-:Y:S01]  /*6630*/  R2UR UR5, R113 ;  /* 0x00000000710572ca */ /* 0x000fe200000e0000 */
[----:B------:R-:W-:Y:S01]  /*6640*/  HADD2.F32 R56, -RZ, R55.H1_H1 ;  /* 0x30000037ff387230 */ /* 0x000fe20000004100 */
[----:B------:R-:W-:Y:S01]  /*6650*/  F2FP.F16.E4M3.UNPACK_B R63, R83 ;  /* 0x00000053ff3f723e */ /* 0x000fe200020006ff */
[--C-:B------:R-:W-:Y:S01]  /*6660*/  HADD2.F32 R57, -RZ, R59.reuse.H0_H0 ;  /* 0x2000003bff397230 */ /* 0x100fe20000004100 */
[----:B----4-:R-:W-:Y:S01]  /*6670*/  F2FP.F16.E4M3.UNPACK_B R67, R84 ;  /* 0x00000054ff43723e */ /* 0x010fe200020006ff */
[----:B------:R-:W-:Y:S01]  /*6680*/  HADD2.F32 R60, -RZ, R59.H1_H1 ;  /* 0x3000003bff3c7230 */ /* 0x000fe20000004100 */
[----:B------:R-:W-:Y:S01]  /*6690*/  F2FP.F16.E4M3.UNPACK_B R71, R85 ;  /* 0x00000055ff47723e */ /* 0x000fe200020006ff */
[--C-:B------:R-:W-:Y:S01]  /*66a0*/  HADD2.F32 R61, -RZ, R63.reuse.H0_H0 ;  /* 0x2000003fff3d7230 */ /* 0x100fe20000004100 */
[----:B------:R-:W-:Y:S01]  /*66b0*/  F2FP.F16.E4M3.UNPACK_B R75, R86 ;  /* 0x00000056ff4b723e */ /* 0x000fe200020006ff */
[----:B------:R-:W-:Y:S01]  /*66c0*/  HADD2.F32 R64, -RZ, R63.H1_H1 ;  /* 0x3000003fff407230 */ /* 0x000fe20000004100 */
[----:B------:R-:W-:Y:S01]  /*66d0*/  F2FP.F16.E4M3.UNPACK_B R77, R87 ;  /* 0x00000057ff4d723e */ /* 0x000fe200020006ff */
[--C-:B------:R-:W-:Y:S01]  /*66e0*/  HADD2.F32 R65, -RZ, R67.reuse.H0_H0 ;  /* 0x20000043ff417230 */ /* 0x100fe20000004100 */
[----:B------:R-:W-:Y:S01]  /*66f0*/  F2FP.F16.E4M3.UNPACK_B R83, R83.H1 ;  /* 0x00000053ff53723e */ /* 0x000fe200030006ff */
[----:B------:R-:W-:Y:S01]  /*6700*/  UIADD3 UR5, UPT, UPT, UR5, 0xa0, URZ ;  /* 0x000000a005057890 */ /* 0x000fe2000fffe0ff */
[----:B------:R-:W-:Y:S01]  /*6710*/  HADD2.F32 R67, -RZ, R67.H1_H1 ;  /* 0x30000043ff437230 */ /* 0x000fe20000004100 */
[----:B------:R-:W-:Y:S01]  /*6720*/  F2FP.F16.E4M3.UNPACK_B R84, R84.H1 ;  /* 0x00000054ff54723e */ /* 0x000fe200030006ff */
[--C-:B------:R-:W-:Y:S01]  /*6730*/  HADD2.F32 R69, -RZ, R71.reuse.H0_H0 ;  /* 0x20000047ff457230 */ /* 0x100fe20000004100 */
[----:B------:R-:W-:Y:S01]  /*6740*/  UPRMT UR5, UR37, 0x654, UR5 ;  /* 0x0000065425057896 */ /* 0x000fe20008000005 */
[----:B------:R-:W-:Y:S01]  /*6750*/  HADD2.F32 R72, -RZ, R71.H1_H1 ;  /* 0x30000047ff487230 */ /* 0x000fe20000004100 */
[----:B------:R-:W-:Y:S01]  /*6760*/  F2FP.F16.E4M3.UNPACK_B R85, R85.H1 ;  /* 0x00000055ff55723e */ /* 0x000fe200030006ff */
[--C-:B------:R-:W-:Y:S02]  /*6770*/  HADD2.F32 R73, -RZ, R75.reuse.H0_H0 ;  /* 0x2000004bff497230 */ /* 0x100fe40000004100 */
[C---:B--2---:R-:W-:Y:S01]  /*6780*/  FMUL R4, R47.reuse, R4 ;  /* 0x000000042f047220 */ /* 0x044fe20000400000 */
[C---:B------:R-:W-:Y:S01]  /*6790*/  FMUL R5, R47.reuse, R5 ;  /* 0x000000052f057220 */ /* 0x040fe20000400000 */
[C---:B------:R-:W-:Y:S01]  /*67a0*/  FMUL R8, R47.reuse, R8 ;  /* 0x000000082f087220 */ /* 0x040fe20000400000 */
[----:B------:R-:W-:Y:S01]  /*67b0*/  FMUL R9, R47, R9 ;  /* 0x000000092f097220 */ /* 0x000fe20000400000 */
[C---:B------:R-:W-:Y:S01]  /*67c0*/  FFMA R4, R49.reuse, R50, R4 ;  /* 0x0000003231047223 */ /* 0x040fe20000000004 */
[----:B------:R-:W-:Y:S01]  /*67d0*/  SYNCS.ARRIVE.TRANS64.RED.A1T0 RZ, [UR5], RZ ;  /* 0x000000ffffff79a7 */ /* 0x000fe20008100405 */
        /* <DEDUP_REMOVED lines=18> */
[--C-:B------:R-:W-:Y:S02]  /*6900*/  HADD2.F32 R55, -RZ, R81.reuse.H0_H0 ;  /* 0x20000051ff377230 */ /* 0x100fe40000004100 */
[----:B------:R-:W-:Y:S01]  /*6910*/  FMUL R10, R47, R10 ;  /* 0x0000000a2f0a7220 */ /* 0x000fe20000400000 */
[C---:B------:R-:W-:Y:S01]  /*6920*/  FFMA R6, R49.reuse, R51, R6 ;  /* 0x0000003331067223 */ /* 0x040fe20000000006 */
[----:B------:R-:W-:Y:S02]  /*6930*/  HADD2.F32 R58, -RZ, R81.H1_H1 ;  /* 0x30000051ff3a7230 */ /* 0x000fe40000004100 */
[C---:B------:R-:W-:Y:S01]  /*6940*/  FFMA R7, R49.reuse, R54, R7 ;  /* 0x0000003631077223 */ /* 0x040fe20000000007 */
[C---:B------:R-:W-:Y:S01]  /*6950*/  FFMA R8, R49.reuse, R53, R8 ;  /* 0x0000003531087223 */ /* 0x040fe20000000008 */
[C---:B------:R-:W-:Y:S01]  /*6960*/  FFMA R9, R49.reuse, R56, R9 ;  /* 0x0000003831097223 */ /* 0x040fe20000000009 */
[----:B------:R-:W-:Y:S01]  /*6970*/  FFMA R10, R49, R55, R10 ;  /* 0x00000037310a7223 */ /* 0x000fe2000000000a */
[----:B------:R-:W-:Y:S01]  /*6980*/  HADD2.F32 R51, -RZ, R77.H0_H0 ;  /* 0x2000004dff337230 */ /* 0x000fe20000004100 */
[----:B-1----:R-:W-:Y:S01]  /*6990*/  F2FP.SATFINITE.E4M3.F32.PACK_AB_MERGE_C R116, R7, R6, RZ ;  /* 0x000000060774723e */ /* 0x002fe200048070ff */
[C---:B------:R-:W-:Y:S01]  /*69a0*/  FMUL R11, R47.reuse, R11 ;  /* 0x0000000b2f0b7220 */ /* 0x040fe20000400000 */
[--C-:B------:R-:W-:Y:S02]  /*69b0*/  HADD2.F32 R59, -RZ, R82.reuse.H0_H0 ;  /* 0x20000052ff3b7230 */ /* 0x100fe40000004100 */
[----:B------:R-:W-:Y:S01]  /*69c0*/  FMUL R14, R47, R14 ;  /* 0x0000000e2f0e7220 */ /* 0x000fe20000400000 */
[----:B------:R-:W-:Y:S01]  /*69d0*/  HADD2.F32 R62, -RZ, R82.H1_H1 ;  /* 0x30000052ff3e7230 */ /* 0x000fe20000004100 */
[----:B------:R-:W-:Y:S01]  /*69e0*/  F2FP.SATFINITE.E4M3.F32.PACK_AB_MERGE_C R116, R5, R4, R116 ;  /* 0x000000040574723e */ /* 0x000fe20004807074 */
[C---:B------:R-:W-:Y:S01]  /*69f0*/  FFMA R11, R49.reuse, R58, R11 ;  /* 0x0000003a310b7223 */ /* 0x040fe2000000000b */
[C---:B------:R-:W-:Y:S01]  /*6a00*/  FFMA R12, R49.reuse, R57, R12 ;  /* 0x00000039310c7223 */ /* 0x040fe2000000000c */
[C---:B------:R-:W-:Y:S01]  /*6a10*/  FFMA R13, R49.reuse, R60, R13 ;  /* 0x0000003c310d7223 */ /* 0x040fe2000000000d */
[----:B------:R-:W-:Y:S01]  /*6a20*/  F2FP.F16.E4M3.UNPACK_B R86, R86.H1 ;  /* 0x00000056ff56723e */ /* 0x000fe200030006ff */
[----:B------:R-:W-:Y:S01]  /*6a30*/  FFMA R14, R49, R59, R14 ;  /* 0x0000003b310e7223 */ /* 0x000fe2000000000e */
[----:B------:R-:W-:Y:S01]  /*6a40*/  F2FP.SATFINITE.E4M3.F32.PACK_AB_MERGE_C R117, R11, R10, RZ ;  /* 0x0000000a0b75723e */ /* 0x000fe200048070ff */
[C---:B------:R-:W-:Y:S01]  /*6a50*/  FMUL R15, R47.reuse, R15 ;  /* 0x0000000f2f0f7220 */ /* 0x040fe20000400000 */
[--C-:B------:R-:W-:Y:S02]  /*6a60*/  HADD2.F32 R63, -RZ, R83.reuse.H0_H0 ;  /* 0x20000053ff3f7230 */ /* 0x100fe40000004100 */
[----:B------:R-:W-:Y:S01]  /*6a70*/  FMUL R18, R47, R18 ;  /* 0x000000122f127220 */ /* 0x000fe20000400000 */
[----:B------:R-:W-:Y:S01]  /*6a80*/  HADD2.F32 R66, -RZ, R83.H1_H1 ;  /* 0x30000053ff427230 */ /* 0x000fe20000004100 */
[----:B------:R-:W-:Y:S01]  /*6a90*/  F2FP.SATFINITE.E4M3.F32.PACK_AB_MERGE_C R117, R9, R8, R117 ;  /* 0x000000080975723e */ /* 0x000fe20004807075 */
[C---:B------:R-:W-:Y:S01]  /*6aa0*/  FFMA R15, R49.reuse, R62, R15 ;  /* 0x0000003e310f7223 */ /* 0x040fe2000000000f */
[C---:B------:R-:W-:Y:S01]  /*6ab0*/  FFMA R16, R49.reuse, R61, R16 ;  /* 0x0000003d31107223 */ /* 0x040fe20000000010 */
[----:B------:R-:W-:Y:S01]  /*6ac0*/  FFMA R17, R49, R64, R17 ;  /* 0x0000004031117223 */ /* 0x000fe20000000011 */
[----:B------:R-:W-:Y:S01]  /*6ad0*/  FMUL R19, R47, R19 ;  /* 0x000000132f137220 */ /* 0x000fe20000400000 */
        /* <DEDUP_REMOVED lines=15> */
[----:B------:R-:W-:Y:S01]  /*6bd0*/  F2FP.F16.E4M3.UNPACK_B R87, R87.H1 ;  /* 0x00000057ff57723e */ /* 0x000fe200030006ff */
        /* <DEDUP_REMOVED lines=32> */
[----:B------:R-:W-:Y:S03]  /*6de0*/  IADD3 R79, PT, PT, R44, 0x1, RZ ;  /* 0x000000012c4f7810 */ /* 0x000fe60007ffe0ff */
        /* <DEDUP_REMOVED lines=9> */
[----:B------:R-:W-:Y:S02]  /*6e80*/  UIADD3 UR8, UP0, UPT, UR52, 0x680, URZ ;  /* 0x0000068034087890 */ /* 0x000fe4000ff1e0ff */
[----:B------:R-:W-:Y:S02]  /*6e90*/  UIADD3 UR5, UPT, UPT, UR41, 0x40, URZ ;  /* 0x0000004029057890 */ /* 0x000fe4000fffe0ff */
[----:B------:R-:W-:Y:S02]  /*6ea0*/  UIADD3 UR4, UPT, UPT, UR49, 0x3200, URZ ;  /* 0x0000320031047890 */ /* 0x000fe4000fffe0ff */
[----:B------:R-:W-:Y:S01]  /*6eb0*/  UIADD3.X UR9, UPT, UPT, URZ, UR53, URZ, UP0, !UPT ;  /* 0x00000035ff097290 */ /* 0x000fe200087fe4ff */
[----:B------:R-:W-:Y:S01]  /*6ec0*/  UMOV UR6, UR42 ;  /* 0x0000002a00067c82 */ /* 0x000fe20008000000 */
[----:B------:R-:W-:Y:S07]  /*6ed0*/  UMOV UR7, UR36 ;  /* 0x0000002400077c82 */ /* 0x000fee0008000000 */
[----:B------:R2:W-:Y:S01]  /*6ee0*/  UTMASTG.3D [UR4], [UR8] ;  /* 0x00000004080073b5 */ /* 0x0005e20008010000 */
[----:B------:R0:W-:Y:S01]  /*6ef0*/  UTMACMDFLUSH ;  /* 0x00000000000079b7 */ /* 0x0001e20000000000 */
[----:B--2---:R-:W-:Y:S04]  /*6f00*/  DEPBAR.LE SB0, 0x1 ;  /* 0x000080400000791a */ /* 0x004fe80000000000 */
.L_x_102:
[----:B------:R-:W-:Y:S05]  /*6f10*/  BSYNC.RECONVERGENT B0 ;  /* 0x0000000000007941 */ /* 0x000fea0003800200 */
.L_x_101:
[----:B------:R-:W-:Y:S01]  /*6f20*/  BAR.SYNC.DEFER_BLOCKING 0x1, 0x80 ;  /* 0x0042000000007b1d */ /* 0x000fe20000010000 */
[----:B------:R-:W-:Y:S01]  /*6f30*/  ISETP.NE.AND P2, PT, R111, RZ, PT ;  /* 0x000000ff6f00720c */ /* 0x000fe20003f45270 */
[----:B------:R-:W-:Y:S01]  /*6f40*/  IMAD.IADD R20, R43, 0x1, R94 ;  /* 0x000000012b147824 */ /* 0x000fe200078e025e */
[----:B------:R-:W-:Y:S01]  /*6f50*/  ISETP.NE.AND P0, PT, R112, 0x2, PT ;  /* 0x000000027000780c */ /* 0x000fe20003f05270 */
[----:B------:R-:W-:Y:S01]  /*6f60*/  IMAD.IADD R21, R45, 0x1, R96 ;  /* 0x000000012d157824 */ /* 0x000fe200078e0260 */
[----:B------:R-:W-:Y:S02]  /*6f70*/  ISETP.NE.AND P1, PT, R79, 0x4, PT ;  /* 0x000000044f00780c */ /* 0x000fe40003f25270 */
[----:B------:R-:W-:Y:S02]  /*6f80*/  SEL R3, RZ, 0x1, P0 ;  /* 0x00000001ff037807 */ /* 0x000fe40000000000 */
[----:B------:R-:W-:Y:S02]  /*6f90*/  SEL R0, RZ, 0x1, P1 ;  /* 0x00000001ff007807 */ /* 0x000fe40000800000 */
[----:B------:R-:W-:Y:S02]  /*6fa0*/  LOP3.LUT R106, R106, R3, RZ, 0x3c, !PT ;  /* 0x000000036a6a7212 */ /* 0x000fe400078e3cff */
[----:B------:R-:W-:Y:S02]  /*6fb0*/  LOP3.LUT R107, R107, R0, RZ, 0x3c, !PT ;  /* 0x000000006b6b7212 */ /* 0x000fe400078e3cff */
[----:B------:R-:W-:Y:S02]  /*6fc0*/  @P2 R2UR UR36, R103 ;  /* 0x00000000672422ca */ /* 0x000fe400000e0000 */
[----:B------:R-:W-:Y:S02]  /*6fd0*/  SEL R112, R112, RZ, P0 ;  /* 0x000000ff70707207 */ /* 0x000fe40000000000 */
[----:B------:R-:W-:Y:S01]  /*6fe0*/  SEL R44, R79, RZ, P1 ;  /* 0x000000ff4f2c7207 */ /* 0x000fe20000800000 */
[----:B------:R-:W-:Y:S10]  /*6ff0*/  @P2 BRA `(.L_x_103) ;  /* 0xffffffd400f82947 */ /* 0x000ff4000383ffff */
[----:B------:R-:W-:Y:S05]  /*7000*/  EXIT ;  /* 0x000000000000794d */ /* 0x000fea0003800000 */
.L_x_19:
[----:B--2---:R2:W1:Y:S02]  /*7010*/  SYNCS.PHASECHK.TRANS64.TRYWAIT P0, [R3+URZ+0xd0], R2 ;  /* 0x0000d002030075a7 */ /* 0x00446400080011ff */
[----:B-1----:R-:W-:Y:S05]  /*7020*/  @!P0 NANOSLEEP.SYNCS 0x989680 ;  /* 0x009896800000895d */ /* 0x002fea0003900000 */
[----:B------:R-:W1:Y:S02]  /*7030*/  @!P0 SYNCS.PHASECHK.TRANS64 P0, [R3+URZ+0xd0], R2 ;  /* 0x0000d002030085a7 */ /* 0x000e6400080010ff */
[----:B-1----:R-:W-:Y:S05]  /*7040*/  @!P0 BRA `(.L_x_19) ;  /* 0xfffffffc00f08947 */ /* 0x002fea000383ffff */
[----:B------:R-:W-:Y:S05]  /*7050*/  BRA `(.L_x_104) ;  /* 0xffffffa4004c7947 */ /* 0x000fea000383ffff */
.L_x_22:
[----:B-1----:R-:W-:-:S07]  /*7060*/  MOV R2, UR33 ;  /* 0x0000002100027c02 */ /* 0x002fce0008000f00 */
.L_x_105:
[----:B-1----:R1:W2:Y:S02]  /*7070*/  SYNCS.PHASECHK.TRANS64.TRYWAIT P0, [R2+URZ+0x18], R5 ;  /* 0x00001805020075a7 */ /* 0x0022a400080011ff */
[----:B--2---:R-:W-:Y:S05]  /*7080*/  @!P0 NANOSLEEP.SYNCS 0x989680 ;  /* 0x009896800000895d */ /* 0x004fea0003900000 */
[----:B------:R-:W2:Y:S02]  /*7090*/  @!P0 SYNCS.PHASECHK.TRANS64 P0, [R2+URZ+0x18], R5 ;  /* 0x00001805020085a7 */ /* 0x000ea400080010ff */
[----:B--2---:R-:W-:Y:S05]  /*70a0*/  @!P0 BRA `(.L_x_105) ;  /* 0xfffffffc00f08947 */ /* 0x004fea000383ffff */
[----:B------:R-:W-:Y:S05]  /*70b0*/  BRA `(.L_x_21) ;  /* 0xffffffa4009c7947 */ /* 0x000fea000383ffff */
.L_x_28:
[----:B-1----:R-:W-:-:S07]  /*70c0*/  MOV R2, UR17 ;  /* 0x0000001100027c02 */ /* 0x002fce0008000f00 */
.L_x_106:
[----:B-1----:R1:W2:Y:S02]  /*70d0*/  SYNCS.PHASECHK.TRANS64.TRYWAIT P0, [R2+URZ+0x18], R5 ;  /* 0x00001805020075a7 */ /* 0x0022a400080011ff */
[----:B--2---:R-:W-:Y:S05]  /*70e0*/  @!P0 NANOSLEEP.SYNCS 0x989680 ;  /* 0x009896800000895d */ /* 0x004fea0003900000 */
[----:B------:R-:W2:Y:S02]  /*70f0*/  @!P0 SYNCS.PHASECHK.TRANS64 P0, [R2+URZ+0x18], R5 ;  /* 0x00001805020085a7 */ /* 0x000ea400080010ff */
[----:B--2---:R-:W-:Y:S05]  /*7100*/  @!P0 BRA `(.L_x_106) ;  /* 0xfffffffc00f08947 */ /* 0x004fea000383ffff */
[----:B------:R-:W-:Y:S05]  /*7110*/  BRA `(.L_x_27) ;  /* 0xffffffa800447947 */ /* 0x000fea000383ffff */
.L_x_32:
[----:B-1----:R1:W2:Y:S02]  /*7120*/  SYNCS.PHASECHK.TRANS64.TRYWAIT P0, [R2+URZ+0x60], R3 ;  /* 0x00006003020075a7 */ /* 0x0022a400080011ff */
[----:B--2---:R-:W-:Y:S05]  /*7130*/  @!P0 NANOSLEEP.SYNCS 0x989680 ;  /* 0x009896800000895d */ /* 0x004fea0003900000 */
[----:B------:R-:W2:Y:S02]  /*7140*/  @!P0 SYNCS.PHASECHK.TRANS64 P0, [R2+URZ+0x60], R3 ;  /* 0x00006003020085a7 */ /* 0x000ea400080010ff */
[----:B--2---:R-:W-:Y:S05]  /*7150*/  @!P0 BRA `(.L_x_32) ;  /* 0xfffffffc00f08947 */ /* 0x004fea000383ffff */
[----:B------:R-:W-:Y:S05]  /*7160*/  BRA `(.L_x_107) ;  /* 0xffffffa800d47947 */ /* 0x000fea000383ffff */
.L_x_36:
[----:B----4-:R-:W-:-:S07]  /*7170*/  MOV R0, UR5 ;  /* 0x0000000500007c02 */ /* 0x010fce0008000f00 */
.L_x_108:
[----:B-1----:R1:W2:Y:S02]  /*7180*/  SYNCS.PHASECHK.TRANS64.TRYWAIT P0, [R0+URZ], R3 ;  /* 0x00000003000075a7 */ /* 0x0022a400080011ff */
[----:B--2---:R-:W-:Y:S05]  /*7190*/  @!P0 NANOSLEEP.SYNCS 0x989680 ;  /* 0x009896800000895d */ /* 0x004fea0003900000 */
[----:B------:R-:W2:Y:S02]  /*71a0*/  @!P0 SYNCS.PHASECHK.TRANS64 P0, [R0+URZ], R3 ;  /* 0x00000003000085a7 */ /* 0x000ea400080010ff */
[----:B--2---:R-:W-:Y:S05]  /*71b0*/  @!P0 BRA `(.L_x_108) ;  /* 0xfffffffc00f08947 */ /* 0x004fea000383ffff */
[----:B------:R-:W-:Y:S05]  /*71c0*/  BRA `(.L_x_109) ;  /* 0xffffffb000447947 */ /* 0x000fea000383ffff */
.L_x_37:
[----:B----4-:R-:W-:-:S07]  /*71d0*/  MOV R0, UR5 ;  /* 0x0000000500007c02 */ /* 0x010fce0008000f00 */
.L_x_110:
[----:B-1----:R1:W2:Y:S02]  /*71e0*/  SYNCS.PHASECHK.TRANS64.TRYWAIT P0, [R0+URZ], R3 ;  /* 0x00000003000075a7 */ /* 0x0022a400080011ff */
[----:B--2---:R-:W-:Y:S05]  /*71f0*/  @!P0 NANOSLEEP.SYNCS 0x989680 ;  /* 0x009896800000895d */ /* 0x004fea0003900000 */
[----:B------:R-:W2:Y:S02]  /*7200*/  @!P0 SYNCS.PHASECHK.TRANS64 P0, [R0+URZ], R3 ;  /* 0x00000003000085a7 */ /* 0x000ea400080010ff */
[----:B--2---:R-:W-:Y:S05]  /*7210*/  @!P0 BRA `(.L_x_110) ;  /* 0xfffffffc00f08947 */ /* 0x004fea000383ffff */
[----:B------:R-:W-:Y:S05]  /*7220*/  BRA `(.L_x_111) ;  /* 0xffffffb000507947 */ /* 0x000fea000383ffff */
.L_x_40:
[----:B-1----:R1:W2:Y:S02]  /*7230*/  SYNCS.PHASECHK.TRANS64.TRYWAIT P0, [R0+URZ+0xc0], R5 ;  /* 0x0000c005000075a7 */ /* 0x0022a400080011ff */
[----:B--2---:R-:W-:Y:S05]  /*7240*/  @!P0 NANOSLEEP.SYNCS 0x989680 ;  /* 0x009896800000895d */ /* 0x004fea0003900000 */
[----:B------:R-:W2:Y:S02]  /*7250*/  @!P0 SYNCS.PHASECHK.TRANS64 P0, [R0+URZ+0xc0], R5 ;  /* 0x0000c005000085a7 */ /* 0x000ea400080010ff */
[----:B--2---:R-:W-:Y:S05]  /*7260*/  @!P0 BRA `(.L_x_40) ;  /* 0xfffffffc00f08947 */ /* 0x004fea000383ffff */
[----:B------:R-:W-:Y:S05]  /*7270*/  BRA `(.L_x_112) ;  /* 0xffffffb000ac7947 */ /* 0x000fea000383ffff */
.L_x_41:
[----:B------:R-:W-:-:S07]  /*7280*/  MOV R0, UR5 ;  /* 0x0000000500007c02 */ /* 0x000fce0008000f00 */
.L_x_113:
[----:B-1----:R1:W2:Y:S02]  /*7290*/  SYNCS.PHASECHK.TRANS64.TRYWAIT P0, [R0+URZ+0x70], R5 ;  /* 0x00007005000075a7 */ /* 0x0022a400080011ff */
[----:B--2---:R-:W-:Y:S05]  /*72a0*/  @!P0 NANOSLEEP.SYNCS 0x989680 ;  /* 0x009896800000895d */ /* 0x004fea0003900000 */
[----:B------:R-:W2:Y:S02]  /*72b0*/  @!P0 SYNCS.PHASECHK.TRANS64 P0, [R0+URZ+0x70], R5 ;  /* 0x00007005000085a7 */ /* 0x000ea400080010ff */
[----:B--2---:R-:W-:Y:S05]  /*72c0*/  @!P0 BRA `(.L_x_113) ;  /* 0xfffffffc00f08947 */ /* 0x004fea000383ffff */
[----:B------:R-:W-:Y:S05]  /*72d0*/  BRA `(.L_x_114) ;  /* 0xffffffb000bc7947 */ /* 0x000fea000383ffff */
.L_x_42:
[----:B-1----:R1:W2:Y:S02]  /*72e0*/  SYNCS.PHASECHK.TRANS64.TRYWAIT P1, [R0+URZ+0x60], R5 ;  /* 0x00006005000075a7 */ /* 0x0022a400080211ff */
[----:B--2---:R-:W-:Y:S05]  /*72f0*/  @!P1 NANOSLEEP.SYNCS 0x989680 ;  /* 0x009896800000995d */ /* 0x004fea0003900000 */
[----:B------:R-:W2:Y:S02]  /*7300*/  @!P1 SYNCS.PHASECHK.TRANS64 P1, [R0+URZ+0x60], R5 ;  /* 0x00006005000095a7 */ /* 0x000ea400080210ff */
[----:B--2---:R-:W-:Y:S05]  /*7310*/  @!P1 BRA `(.L_x_42) ;  /* 0xfffffffc00f09947 */ /* 0x004fea000383ffff */
[----:B------:R-:W-:Y:S05]  /*7320*/  BRA `(.L_x_115) ;  /* 0xffffffb000ec7947 */ /* 0x000fea000383ffff */
.L_x_45:
[----:B------:R-:W-:-:S07]  /*7330*/  MOV R0, UR5 ;  /* 0x0000000500007c02 */ /* 0x000fce0008000f00 */
.L_x_116:
[----:B-1----:R1:W2:Y:S02]  /*7340*/  SYNCS.PHASECHK.TRANS64.TRYWAIT P0, [R0+URZ+0x70], R3 ;  /* 0x00007003000075a7 */ /* 0x0022a400080011ff */
[----:B--2---:R-:W-:Y:S05]  /*7350*/  @!P0 NANOSLEEP.SYNCS 0x989680 ;  /* 0x009896800000895d */ /* 0x004fea0003900000 */
[----:B------:R-:W2:Y:S02]  /*7360*/  @!P0 SYNCS.PHASECHK.TRANS64 P0, [R0+URZ+0x70], R3 ;  /* 0x00007003000085a7 */ /* 0x000ea400080010ff */
[----:B--2---:R-:W-:Y:S05]  /*7370*/  @!P0 BRA `(.L_x_116) ;  /* 0xfffffffc00f08947 */ /* 0x004fea000383ffff */
[----:B------:R-:W-:Y:S05]  /*7380*/  BRA `(.L_x_44) ;  /* 0xffffffb400407947 */ /* 0x000fea000383ffff */
.L_x_52:
[----:B-1----:R1:W2:Y:S02]  /*7390*/  SYNCS.PHASECHK.TRANS64.TRYWAIT P1, [R0+URZ+0x60], R5 ;  /* 0x00006005000075a7 */ /* 0x0022a400080211ff */
[----:B--2---:R-:W-:Y:S05]  /*73a0*/  @!P1 NANOSLEEP.SYNCS 0x989680 ;  /* 0x009896800000995d */ /* 0x004fea0003900000 */
[----:B------:R-:W2:Y:S02]  /*73b0*/  @!P1 SYNCS.PHASECHK.TRANS64 P1, [R0+URZ+0x60], R5 ;  /* 0x00006005000095a7 */ /* 0x000ea400080210ff */
[----:B--2---:R-:W-:Y:S05]  /*73c0*/  @!P1 BRA `(.L_x_52) ;  /* 0xfffffffc00f09947 */ /* 0x004fea000383ffff */
[----:B------:R-:W-:Y:S05]  /*73d0*/  BRA `(.L_x_117) ;  /* 0xffffffb800a07947 */ /* 0x000fea000383ffff */
.L_x_53:
[----:B------:R-:W-:-:S07]  /*73e0*/  MOV R3, UR8 ;  /* 0x0000000800037c02 */ /* 0x000fce0008000f00 */
.L_x_118:
[----:B-1----:R1:W2:Y:S02]  /*73f0*/  SYNCS.PHASECHK.TRANS64.TRYWAIT P0, [R3+URZ+0xa0], R0 ;  /* 0x0000a000030075a7 */ /* 0x0022a400080011ff */
[----:B--2---:R-:W-:Y:S05]  /*7400*/  @!P0 NANOSLEEP.SYNCS 0x989680 ;  /* 0x009896800000895d */ /* 0x004fea0003900000 */
[----:B------:R-:W2:Y:S02]  /*7410*/  @!P0 SYNCS.PHASECHK.TRANS64 P0, [R3+URZ+0xa0], R0 ;  /* 0x0000a000030085a7 */ /* 0x000ea400080010ff */
[----:B--2---:R-:W-:Y:S05]  /*7420*/  @!P0 BRA `(.L_x_118) ;  /* 0xfffffffc00f08947 */ /* 0x004fea000383ffff */
[----:B------:R-:W-:Y:S05]  /*7430*/  BRA `(.L_x_119) ;  /* 0xffffffb800f07947 */ /* 0x000fea000383ffff */
.L_x_56:
[----:B------:R-:W-:Y:S07]  /*7440*/  MOV R0, UR7 ;  /* 0x0000000700007c02 */ /* 0x000fee0008000f00 */
.L_x_120:
[----:B-1----:R1:W2:Y:S02]  /*7450*/  SYNCS.PHASECHK.TRANS64.TRYWAIT P0, [R0+URZ], R3 ;  /* 0x00000003000075a7 */ /* 0x0022a400080011ff */
[----:B--2---:R-:W-:Y:S05]  /*7460*/  @!P0 NANOSLEEP.SYNCS 0x989680 ;  /* 0x009896800000895d */ /* 0x004fea0003900000 */
[----:B------:R-:W2:Y:S02]  /*7470*/  @!P0 SYNCS.PHASECHK.TRANS64 P0, [R0+URZ], R3 ;  /* 0x00000003000085a7 */ /* 0x000ea400080010ff */
[----:B--2---:R-:W-:Y:S05]  /*7480*/  @!P0 BRA `(.L_x_120) ;  /* 0xfffffffc00f08947 */ /* 0x004fea000383ffff */
[----:B------:R-:W-:Y:S05]  /*7490*/  BRA `(.L_x_55) ;  /* 0xffffffbc000c7947 */ /* 0x000fea000383ffff */
.L_x_59:
[----:B------:R-:W-:-:S07]  /*74a0*/  MOV R0, UR5 ;  /* 0x0000000500007c02 */ /* 0x000fce0008000f00 */
.L_x_121:
[----:B--2---:R2:W3:Y:S02]  /*74b0*/  SYNCS.PHASECHK.TRANS64.TRYWAIT P0, [R0+URZ], R3 ;  /* 0x00000003000075a7 */ /* 0x0044e400080011ff */
[----:B---3--:R-:W-:Y:S05]  /*74c0*/  @!P0 NANOSLEEP.SYNCS 0x989680 ;  /* 0x009896800000895d */ /* 0x008fea0003900000 */
[----:B------:R-:W3:Y:S02]  /*74d0*/  @!P0 SYNCS.PHASECHK.TRANS64 P0, [R0+URZ], R3 ;  /* 0x00000003000085a7 */ /* 0x000ee400080010ff */
[----:B---3--:R-:W-:Y:S05]  /*74e0*/  @!P0 BRA `(.L_x_121) ;  /* 0xfffffffc00f08947 */ /* 0x008fea000383ffff */
[----:B------:R-:W-:Y:S05]  /*74f0*/  BRA `(.L_x_122) ;  /* 0xffffffbc00c07947 */ /* 0x000fea000383ffff */
.L_x_60:
[----:B------:R-:W-:-:S07]  /*7500*/  MOV R0, UR5 ;  /* 0x0000000500007c02 */ /* 0x000fce0008000f00 */
.L_x_123:
[----:B-1----:R1:W2:Y:S02]  /*7510*/  SYNCS.PHASECHK.TRANS64.TRYWAIT P0, [R0+URZ], R3 ;  /* 0x00000003000075a7 */ /* 0x0022a400080011ff */
[----:B--2---:R-:W-:Y:S05]  /*7520*/  @!P0 NANOSLEEP.SYNCS 0x989680 ;  /* 0x009896800000895d */ /* 0x004fea0003900000 */
[----:B------:R-:W2:Y:S02]  /*7530*/  @!P0 SYNCS.PHASECHK.TRANS64 P0, [R0+URZ], R3 ;  /* 0x00000003000085a7 */ /* 0x000ea400080010ff */
[----:B--2---:R-:W-:Y:S05]  /*7540*/  @!P0 BRA `(.L_x_123) ;  /* 0xfffffffc00f08947 */ /* 0x004fea000383ffff */
[----:B------:R-:W-:Y:S05]  /*7550*/  BRA `(.L_x_124) ;  /* 0xffffffbc00cc7947 */ /* 0x000fea000383ffff */
.L_x_61:
[----:B------:R-:W-:-:S07]  /*7560*/  MOV R0, UR5 ;  /* 0x0000000500007c02 */ /* 0x000fce0008000f00 */
.L_x_125:
[----:B-1----:R1:W2:Y:S02]  /*7570*/  SYNCS.PHASECHK.TRANS64.TRYWAIT P0, [R0+URZ], R3 ;  /* 0x00000003000075a7 */ /* 0x0022a400080011ff */
[----:B--2---:R-:W-:Y:S05]  /*7580*/  @!P0 NANOSLEEP.SYNCS 0x989680 ;  /* 0x009896800000895d */ /* 0x004fea0003900000 */
[----:B------:R-:W2:Y:S02]  /*7590*/  @!P0 SYNCS.PHASECHK.TRANS64 P0, [R0+URZ], R3 ;  /* 0x00000003000085a7 */ /* 0x000ea400080010ff */
[----:B--2---:R-:W-:Y:S05]  /*75a0*/  @!P0 BRA `(.L_x_125) ;  /* 0xfffffffc00f08947 */ /* 0x004fea000383ffff */
[----:B------:R-:W-:Y:S05]  /*75b0*/  BRA `(.L_x_126) ;  /* 0xffffffbc00d87947 */ /* 0x000fea000383ffff */
.L_x_62:
[----:B------:R-:W-:-:S07]  /*75c0*/  MOV R0, UR7 ;  /* 0x0000000700007c02 */ /* 0x000fce0008000f00 */
.L_x_127:
[----:B-1----:R1:W2:Y:S02]  /*75d0*/  SYNCS.PHASECHK.TRANS64.TRYWAIT P0, [R0+URZ], R3 ;  /* 0x00000003000075a7 */ /* 0x0022a400080011ff */
[----:B--2---:R-:W-:Y:S05]  /*75e0*/  @!P0 NANOSLEEP.SYNCS 0x989680 ;  /* 0x009896800000895d */ /* 0x004fea0003900000 */
[----:B------:R-:W2:Y:S02]  /*75f0*/  @!P0 SYNCS.PHASECHK.TRANS64 P0, [R0+URZ], R3 ;  /* 0x00000003000085a7 */ /* 0x000ea400080010ff */
[----:B--2---:R-:W-:Y:S05]  /*7600*/  @!P0 BRA `(.L_x_127) ;  /* 0xfffffffc00f08947 */ /* 0x004fea000383ffff */
[----:B------:R-:W-:Y:S05]  /*7610*/  BRA `(.L_x_128) ;  /* 0xffffffbc00e47947 */ /* 0x000fea000383ffff */
.L_x_67:
[----:B--2---:R2:W3:Y:S02]  /*7620*/  SYNCS.PHASECHK.TRANS64.TRYWAIT P0, [R0+URZ+0x60], R3 ;  /* 0x00006003000075a7 */ /* 0x0044e400080011ff */
[----:B---3--:R-:W-:Y:S05]  /*7630*/  @!P0 NANOSLEEP.SYNCS 0x989680 ;  /* 0x009896800000895d */ /* 0x008fea0003900000 */
[----:B------:R-:W3:Y:S02]  /*7640*/  @!P0 SYNCS.PHASECHK.TRANS64 P0, [R0+URZ+0x60], R3 ;  /* 0x00006003000085a7 */ /* 0x000ee400080010ff */
[----:B---3--:R-:W-:Y:S05]  /*7650*/  @!P0 BRA `(.L_x_67) ;  /* 0xfffffffc00f08947 */ /* 0x008fea000383ffff */
[----:B------:R-:W-:Y:S05]  /*7660*/  BRA `(.L_x_129) ;  /* 0xffffffc000e87947 */ /* 0x000fea000383ffff */
.L_x_70:
[----:B------:R-:W-:Y:S07]  /*7670*/  MOV R0, UR7 ;  /* 0x0000000700007c02 */ /* 0x000fee0008000f00 */
.L_x_130:
[----:B--2---:R2:W3:Y:S02]  /*7680*/  SYNCS.PHASECHK.TRANS64.TRYWAIT P0, [R0+URZ+0x58], R3 ;  /* 0x00005803000075a7 */ /* 0x0044e400080011ff */
[----:B---3--:R-:W-:Y:S05]  /*7690*/  @!P0 NANOSLEEP.SYNCS 0x989680 ;  /* 0x009896800000895d */ /* 0x008fea0003900000 */
[----:B------:R-:W3:Y:S02]  /*76a0*/  @!P0 SYNCS.PHASECHK.TRANS64 P0, [R0+URZ+0x58], R3 ;  /* 0x00005803000085a7 */ /* 0x000ee400080010ff */
[----:B---3--:R-:W-:Y:S05]  /*76b0*/  @!P0 BRA `(.L_x_130) ;  /* 0xfffffffc00f08947 */ /* 0x008fea000383ffff */
[----:B------:R-:W-:Y:S05]  /*76c0*/  BRA `(.L_x_69) ;  /* 0xffffffc400c87947 */ /* 0x000fea000383ffff */
.L_x_73:
[----:B--2---:R-:W-:Y:S07]  /*76d0*/  MOV R3, UR7 ;  /* 0x0000000700037c02 */ /* 0x004fee0008000f00 */
.L_x_131:
[----:B-1----:R1:W2:Y:S02]  /*76e0*/  SYNCS.PHASECHK.TRANS64.TRYWAIT P0, [R3+URZ+0x40], R12 ;  /* 0x0000400c030075a7 */ /* 0x0022a400080011ff */
[----:B--2---:R-:W-:Y:S05]  /*76f0*/  @!P0 NANOSLEEP.SYNCS 0x989680 ;  /* 0x009896800000895d */ /* 0x004fea0003900000 */
[----:B------:R-:W2:Y:S02]  /*7700*/  @!P0 SYNCS.PHASECHK.TRANS64 P0, [R3+URZ+0x40], R12 ;  /* 0x0000400c030085a7 */ /* 0x000ea400080010ff */
[----:B--2---:R-:W-:Y:S05]  /*7710*/  @!P0 BRA `(.L_x_131) ;  /* 0xfffffffc00f08947 */ /* 0x004fea000383ffff */
[----:B------:R-:W-:Y:S05]  /*7720*/  BRA `(.L_x_132) ;  /* 0xffffffc800407947 */ /* 0x000fea000383ffff */
.L_x_74:
[----:B------:R-:W-:Y:S07]  /*7730*/  MOV R3, UR7 ;  /* 0x0000000700037c02 */ /* 0x000fee0008000f00 */
.L_x_133:
[----:B-1----:R1:W2:Y:S02]  /*7740*/  SYNCS.PHASECHK.TRANS64.TRYWAIT P0, [R3+URZ+0x48], R12 ;  /* 0x0000480c030075a7 */ /* 0x0022a400080011ff */
[----:B--2---:R-:W-:Y:S05]  /*7750*/  @!P0 NANOSLEEP.SYNCS 0x989680 ;  /* 0x009896800000895d */ /* 0x004fea0003900000 */
[----:B------:R-:W2:Y:S02]  /*7760*/  @!P0 SYNCS.PHASECHK.TRANS64 P0, [R3+URZ+0x48], R12 ;  /* 0x0000480c030085a7 */ /* 0x000ea400080010ff */
[----:B--2---:R-:W-:Y:S05]  /*7770*/  @!P0 BRA `(.L_x_133) ;  /* 0xfffffffc00f08947 */ /* 0x004fea000383ffff */
[----:B------:R-:W-:Y:S05]  /*7780*/  BRA `(.L_x_134) ;  /* 0xffffffc800c07947 */ /* 0x000fea000383ffff */
.L_x_76:
[----:B------:R-:W-:-:S07]  /*7790*/  MOV R0, UR7 ;  /* 0x0000000700007c02 */ /* 0x000fce0008000f00 */
.L_x_135:
[----:B-1----:R1:W3:Y:S02]  /*77a0*/  SYNCS.PHASECHK.TRANS64.TRYWAIT P0, [R0+URZ+0x40], R3 ;  /* 0x00004003000075a7 */ /* 0x0022e400080011ff */
[----:B---3--:R-:W-:Y:S05]  /*77b0*/  @!P0 NANOSLEEP.SYNCS 0x989680 ;  /* 0x009896800000895d */ /* 0x008fea0003900000 */
[----:B------:R-:W3:Y:S02]  /*77c0*/  @!P0 SYNCS.PHASECHK.TRANS64 P0, [R0+URZ+0x40], R3 ;  /* 0x00004003000085a7 */ /* 0x000ee400080010ff */
[----:B---3--:R-:W-:Y:S05]  /*77d0*/  @!P0 BRA `(.L_x_135) ;  /* 0xfffffffc00f08947 */ /* 0x008fea000383ffff */
[----:B------:R-:W-:Y:S05]  /*77e0*/  BRA `(.L_x_136) ;  /* 0xffffffcc00307947 */ /* 0x000fea000383ffff */
.L_x_78:
[----:B--2---:R2:W4:Y:S02]  /*77f0*/  SYNCS.PHASECHK.TRANS64.TRYWAIT P0, [R0+URZ+0x60], R3 ;  /* 0x00006003000075a7 */ /* 0x00452400080011ff */
[----:B----4-:R-:W-:Y:S05]  /*7800*/  @!P0 NANOSLEEP.SYNCS 0x989680 ;  /* 0x009896800000895d */ /* 0x010fea0003900000 */
[----:B------:R-:W4:Y:S02]  /*7810*/  @!P0 SYNCS.PHASECHK.TRANS64 P0, [R0+URZ+0x60], R3 ;  /* 0x00006003000085a7 */ /* 0x000f2400080010ff */
[----:B----4-:R-:W-:Y:S05]  /*7820*/  @!P0 BRA `(.L_x_78) ;  /* 0xfffffffc00f08947 */ /* 0x010fea000383ffff */
[----:B------:R-:W-:Y:S05]  /*7830*/  BRA `(.L_x_137) ;  /* 0xffffffcc00fc7947 */ /* 0x000fea000383ffff */
.L_x_89:
[----:B-1----:R1:W3:Y:S02]  /*7840*/  SYNCS.PHASECHK.TRANS64.TRYWAIT P1, [R0+URZ+0x30], R3 ;  /* 0x00003003000075a7 */ /* 0x0022e400080211ff */
[----:B---3--:R-:W-:Y:S05]  /*7850*/  @!P1 NANOSLEEP.SYNCS 0x989680 ;  /* 0x009896800000995d */ /* 0x008fea0003900000 */
[----:B------:R-:W3:Y:S02]  /*7860*/  @!P1 SYNCS.PHASECHK.TRANS64 P1, [R0+URZ+0x30], R3 ;  /* 0x00003003000095a7 */ /* 0x000ee400080210ff */
[----:B---3--:R-:W-:Y:S05]  /*7870*/  @!P1 BRA `(.L_x_89) ;  /* 0xfffffffc00f09947 */ /* 0x008fea000383ffff */
[----:B------:R-:W-:Y:S05]  /*7880*/  BRA `(.L_x_88) ;  /* 0xffffffdc00147947 */ /* 0x000fea000383ffff */
.L_x_91:
[----:B-1----:R1:W4:Y:S02]  /*7890*/  SYNCS.PHASECHK.TRANS64.TRYWAIT P0, [R113+URZ+0x80], R2 ;  /* 0x00008002710075a7 */ /* 0x00232400080011ff */
[----:B----4-:R-:W-:Y:S05]  /*78a0*/  @!P0 NANOSLEEP.SYNCS 0x989680 ;  /* 0x009896800000895d */ /* 0x010fea0003900000 */
[----:B------:R-:W4:Y:S02]  /*78b0*/  @!P0 SYNCS.PHASECHK.TRANS64 P0, [R113+URZ+0x80], R2 ;  /* 0x00008002710085a7 */ /* 0x000f2400080010ff */
[----:B----4-:R-:W-:Y:S05]  /*78c0*/  @!P0 BRA `(.L_x_91) ;  /* 0xfffffffc00f08947 */ /* 0x010fea000383ffff */
[----:B------:R-:W-:Y:S05]  /*78d0*/  BRA `(.L_x_90) ;  /* 0xffffffdc00687947 */ /* 0x000fea000383ffff */
.L_x_99:
[----:B--2---:R2:W3:Y:S02]  /*78e0*/  SYNCS.PHASECHK.TRANS64.TRYWAIT P0, [R32+URZ+0x30], R3 ;  /* 0x00003003200075a7 */ /* 0x0044e400080011ff */
[----:B---3--:R-:W-:Y:S05]  /*78f0*/  @!P0 NANOSLEEP.SYNCS 0x989680 ;  /* 0x009896800000895d */ /* 0x008fea0003900000 */
[----:B------:R-:W3:Y:S02]  /*7900*/  @!P0 SYNCS.PHASECHK.TRANS64 P0, [R32+URZ+0x30], R3 ;  /* 0x00003003200085a7 */ /* 0x000ee400080010ff */
[----:B---3--:R-:W-:Y:S05]  /*7910*/  @!P0 BRA `(.L_x_99) ;  /* 0xfffffffc00f08947 */ /* 0x008fea000383ffff */
[----:B------:R-:W-:Y:S05]  /*7920*/  BRA `(.L_x_98) ;  /* 0xffffffe800587947 */ /* 0x000fea000383ffff */
        .weak           $__internal_0_$__cuda_sm10x_tcgen05_guardrail_trap_col_being_dealloced_not_returned_by_alloc
        .type           $__internal_0_$__cuda_sm10x_tcgen05_guardrail_trap_col_being_dealloced_not_returned_by_alloc,@function
        .size           $__internal_0_$__cuda_sm10x_tcgen05_guardrail_trap_col_being_dealloced_not_returned_by_alloc,($__internal_1_$__cuda_sm10x_tcgen05_guardrail_trap_phase_invalid_during_alloc - $__internal_0_$__cuda_sm10x_tcgen05_guardrail_trap_col_being_dealloced_not_returned_by_alloc)
$__internal_0_$__cuda_sm10x_tcgen05_guardrail_trap_col_being_dealloced_not_returned_by_alloc:
[----:B------:R-:W-:Y:S05]  /*7930*/  BPT.TRAP 0x1 ;  /* 0x000000040000795c */ /* 0x000fea0000300000 */
[----:B------:R-:W-:-:S04]  /*7940*/  HFMA2 R3, -RZ, RZ, 0, 0 ;  /* 0x00000000ff037431 */ /* 0x000fc800000001ff */
[----:B------:R-:W-:Y:S05]  /*7950*/  RET.REL.NODEC R2 `(_ZN7cutlass13device_kernelINS_4gemm6kernel13GemmUniversalIN4cute5tupleIJiiiiEEENS1_10collective13CollectiveMmaINS1_35MainloopSm100TmaUmmaWarpSpecializedILi3ELi2ELi4ENS5_IJNS4_1CILi1EEESB_SB_EEEEENS5_IJNSA_ILi64EEENSA_ILi128EEESE_EEENS_12float_e4m3_tENS5_IJlSB_lEEESH_SI_NS4_8TiledMMAINS4_8MMA_AtomIJNS4_10MMA_TraitsINS4_19SM100_MMA_F8F6F4_SSEJSH_SH_fSE_SF_NS4_17integral_constantINS4_4UMMA5MajorELSP_0EEESQ_NSN_INSO_7ScaleInELSR_0EEESS_EEEEEENS4_6LayoutISC_NS5_IJNSA_ILi0EEESW_SW_EEEEENS5_IJNS4_10UnderscoreESZ_SZ_EEEEENS4_13SM90_TMA_LOADENS4_14ComposedLayoutINS4_7SwizzleILi2ELi4ELi3EEENS4_18smem_ptr_flag_bitsILi8EEENSV_INS5_IJNSA_ILi8EEESE_EEENS5_IJSE_SB_EEEEEEEvNS4_8identityES12_S1C_vS1D_EENS_8epilogue10collective18CollectiveEpilogueINS1F_23Sm100TmaWarpSpecializedILi2ELi2ELi32ELb0ELb0EEEJSG_NS5_IJNSV_ISE_SB_EES1K_EEESH_SI_SH_SI_NS1F_6fusion15FusionCallbacksIS1J_NS1M_17LinearCombinationISH_fSH_fLNS_15FloatRoundStyleE2EEESG_S1L_JEEENS4_5SM1004TMEM4LOAD26SM100_TMEM_LOAD_16dp32b32xES12_S1C_NS4_39AutoVectorizingCopyWithAssumedAlignmentILi128EEENS4_14SM90_TMA_STOREES1C_S1X_S1X_EEEvvEEEEvNT_6ParamsE) ;  /* 0xffffff8402a87950 */ /* 0x000fea0003c3ffff */
        .weak           $__internal_1_$__cuda_sm10x_tcgen05_guardrail_trap_phase_invalid_during_alloc
        .type           $__internal_1_$__cuda_sm10x_tcgen05_guardrail_trap_phase_invalid_during_alloc,@function
        .size           $__internal_1_$__cuda_sm10x_tcgen05_guardrail_trap_phase_invalid_during_alloc,($__internal_2_$__cuda_sm10x_tcgen05_guardrail_trap_unallocated_columns_being_dealloced - $__internal_1_$__cuda_sm10x_tcgen05_guardrail_trap_phase_invalid_during_alloc)
$__internal_1_$__cuda_sm10x_tcgen05_guardrail_trap_phase_invalid_during_alloc:
[----:B------:R-:W-:Y:S05]  /*7960*/  BPT.TRAP 0x1 ;  /* 0x000000040000795c */ /* 0x000fea0000300000 */
[----:B------:R-:W-:-:S04]  /*7970*/  MOV R3, 0x0 ;  /* 0x0000000000037802 */ /* 0x000fc80000000f00 */
[----:B------:R-:W-:Y:S05]  /*7980*/  RET.REL.NODEC R2 `(_ZN7cutlass13device_kernelINS_4gemm6kernel13GemmUniversalIN4cute5tupleIJiiiiEEENS1_10collective13CollectiveMmaINS1_35MainloopSm100TmaUmmaWarpSpecializedILi3ELi2ELi4ENS5_IJNS4_1CILi1EEESB_SB_EEEEENS5_IJNSA_ILi64EEENSA_ILi128EEESE_EEENS_12float_e4m3_tENS5_IJlSB_lEEESH_SI_NS4_8TiledMMAINS4_8MMA_AtomIJNS4_10MMA_TraitsINS4_19SM100_MMA_F8F6F4_SSEJSH_SH_fSE_SF_NS4_17integral_constantINS4_4UMMA5MajorELSP_0EEESQ_NSN_INSO_7ScaleInELSR_0EEESS_EEEEEENS4_6LayoutISC_NS5_IJNSA_ILi0EEESW_SW_EEEEENS5_IJNS4_10UnderscoreESZ_SZ_EEEEENS4_13SM90_TMA_LOADENS4_14ComposedLayoutINS4_7SwizzleILi2ELi4ELi3EEENS4_18smem_ptr_flag_bitsILi8EEENSV_INS5_IJNSA_ILi8EEESE_EEENS5_IJSE_SB_EEEEEEEvNS4_8identityES12_S1C_vS1D_EENS_8epilogue10collective18CollectiveEpilogueINS1F_23Sm100TmaWarpSpecializedILi2ELi2ELi32ELb0ELb0EEEJSG_NS5_IJNSV_ISE_SB_EES1K_EEESH_SI_SH_SI_NS1F_6fusion15FusionCallbacksIS1J_NS1M_17LinearCombinationISH_fSH_fLNS_15FloatRoundStyleE2EEESG_S1L_JEEENS4_5SM1004TMEM4LOAD26SM100_TMEM_LOAD_16dp32b32xES12_S1C_NS4_39AutoVectorizingCopyWithAssumedAlignmentILi128EEENS4_14SM90_TMA_STOREES1C_S1X_S1X_EEEvvEEEEvNT_6ParamsE) ;  /* 0xffffff84029c7950 */ /* 0x000fea0003c3ffff */
        .weak           $__internal_2_$__cuda_sm10x_tcgen05_guardrail_trap_unallocated_columns_being_dealloced
        .type           $__internal_2_$__cuda_sm10x_tcgen05_guardrail_trap_unallocated_columns_being_dealloced,@function
        .size           $__internal_2_$__cuda_sm10x_tcgen05_guardrail_trap_unallocated_columns_being_dealloced,(.L_x_139 - $__internal_2_$__cuda_sm10x_tcgen05_guardrail_trap_unallocated_columns_being_dealloced)
$__internal_2_$__cuda_sm10x_tcgen05_guardrail_trap_unallocated_columns_being_dealloced:
[----:B------:R-:W-:Y:S05]  /*7990*/  BPT.TRAP 0x1 ;  /* 0x000000040000795c */ /* 0x000fea0000300000 */
[----:B------:R-:W-:-:S04]  /*79a0*/  HFMA2 R3, -RZ, RZ, 0, 0 ;  /* 0x00000000ff037431 */ /* 0x000fc800000001ff */
[----:B------:R-:W-:Y:S05]  /*79b0*/  RET.REL.NODEC R2 `(_ZN7cutlass13device_kernelINS_4gemm6kernel13GemmUniversalIN4cute5tupleIJiiiiEEENS1_10collective13CollectiveMmaINS1_35MainloopSm100TmaUmmaWarpSpecializedILi3ELi2ELi4ENS5_IJNS4_1CILi1EEESB_SB_EEEEENS5_IJNSA_ILi64EEENSA_ILi128EEESE_EEENS_12float_e4m3_tENS5_IJlSB_lEEESH_SI_NS4_8TiledMMAINS4_8MMA_AtomIJNS4_10MMA_TraitsINS4_19SM100_MMA_F8F6F4_SSEJSH_SH_fSE_SF_NS4_17integral_constantINS4_4UMMA5MajorELSP_0EEESQ_NSN_INSO_7ScaleInELSR_0EEESS_EEEEEENS4_6LayoutISC_NS5_IJNSA_ILi0EEESW_SW_EEEEENS5_IJNS4_10UnderscoreESZ_SZ_EEEEENS4_13SM90_TMA_LOADENS4_14ComposedLayoutINS4_7SwizzleILi2ELi4ELi3EEENS4_18smem_ptr_flag_bitsILi8EEENSV_INS5_IJNSA_ILi8EEESE_EEENS5_IJSE_SB_EEEEEEEvNS4_8identityES12_S1C_vS1D_EENS_8epilogue10collective18CollectiveEpilogueINS1F_23Sm100TmaWarpSpecializedILi2ELi2ELi32ELb0ELb0EEEJSG_NS5_IJNSV_ISE_SB_EES1K_EEESH_SI_SH_SI_NS1F_6fusion15FusionCallbacksIS1J_NS1M_17LinearCombinationISH_fSH_fLNS_15FloatRoundStyleE2EEESG_S1L_JEEENS4_5SM1004TMEM4LOAD26SM100_TMEM_LOAD_16dp32b32xES12_S1C_NS4_39AutoVectorizingCopyWithAssumedAlignmentILi128EEENS4_14SM90_TMA_STOREES1C_S1X_S1X_EEEvvEEEEvNT_6ParamsE) ;  /* 0xffffff8402907950 */ /* 0x000fea0003c3ffff */
.L_x_138:
[----:B------:R-:W-:-:S00]  /*79c0*/  BRA `(.L_x_138) ;  /* 0xfffffffc00fc7947 */ /* 0x000fc0000383ffff */
[----:B------:R-:W-:-:S00]  /*79d0*/  NOP ;  /* 0x0000000000007918 */ /* 0x000fc00000000000 */
        /* <DEDUP_REMOVED lines=10> */
.L_x_139:


//--------------------- .nv.global.init           --------------------------
	.section	.nv.global.init,"aw",@progbits
.nv.global.init:
	.type		$str$27,@object
	.size		$str$27,($str$28 - $str$27)
$str$27:
        /*0000*/ 	.byte	0x28, 0x61, 0x64, 0x64, 0x72, 0x65, 0x73, 0x73, 0x20, 0x26, 0x20, 0x6d, 0x61, 0x73, 0x6b, 0x29
        /*0010*/ 	.byte	0x20, 0x3d, 0x3d, 0x20, 0x30, 0x00
	.type		$str$28,@object
	.size		$str$28,($str$26 - $str$28)
$str$28:
        /*0016*/ 	.byte	0x2f, 0x74, 0x6d, 0x70, 0x2f, 0x63, 0x75, 0x74, 0x6c, 0x61, 0x73, 0x73, 0x5f, 0x73, 0x77, 0x65
        /*0026*/ 	.byte	0x65, 0x70, 0x5f, 0x73, 0x72, 0x63, 0x2f, 0x69, 0x6e, 0x63, 0x6c, 0x75, 0x64, 0x65, 0x2f, 0x63
        /*0036*/ 	.byte	0x75, 0x74, 0x65, 0x2f, 0x70, 0x6f, 0x69, 0x6e, 0x74, 0x65, 0x72, 0x5f, 0x66, 0x6c, 0x61, 0x67
        /*0046*/ 	.byte	0x67, 0x65, 0x64, 0x2e, 0x68, 0x70, 0x70, 0x00
	.type		$str$26,@object
	.size		$str$26,($str$25 - $str$26)
$str$26:
        /*004e*/ 	.byte	0x2f, 0x74, 0x6d, 0x70, 0x2f, 0x63, 0x75, 0x74, 0x6c, 0x61, 0x73, 0x73, 0x5f, 0x73, 0x77, 0x65
        /*005e*/ 	.byte	0x65, 0x70, 0x5f, 0x73, 0x72, 0x63, 0x2f, 0x69, 0x6e, 0x63, 0x6c, 0x75, 0x64, 0x65, 0x2f, 0x63
        /*006e*/ 	.byte	0x75, 0x74, 0x65, 0x2f, 0x61, 0x74, 0x6f, 0x6d, 0x2f, 0x63, 0x6f, 0x70, 0x79, 0x5f, 0x74, 0x72
        /*007e*/ 	.byte	0x61, 0x69, 0x74, 0x73, 0x5f, 0x73, 0x6d, 0x31, 0x30, 0x30, 0x2e, 0x68, 0x70, 0x70, 0x00
	.type		$str$25,@object
	.size		$str$25,(__unnamed_1 - $str$25)
$str$25:
        /*008d*/ 	.byte	0x28, 0x28, 0x75, 0x69, 0x6e, 0x74, 0x33, 0x32, 0x5f, 0x74, 0x28, 0x74, 0x68, 0x72, 0x65, 0x61
        /*009d*/ 	.byte	0x64, 0x49, 0x64, 0x78, 0x2e, 0x78, 0x29, 0x20, 0x2f, 0x20, 0x33, 0x32, 0x29, 0x20, 0x25, 0x20
        /*00ad*/ 	.byte	0x34, 0x29, 0x20, 0x3d, 0x3d, 0x20, 0x28, 0x28, 0x28, 0x74, 0x6d, 0x65, 0x6d, 0x5f, 0x61, 0x64
        /*00bd*/ 	.byte	0x64, 0x72, 0x20, 0x3e, 0x3e, 0x20, 0x31, 0x36, 0x29, 0x20, 0x2f, 0x20, 0x33, 0x32, 0x29, 0x20
        /*00cd*/ 	.byte	0x25, 0x20, 0x34, 0x29, 0x00
	.type		__unnamed_1,@object
	.size		__unnamed_1,(__unnamed_2 - __unnamed_1)
__unnamed_1:
        /*00d2*/ 	.byte	0x61, 0x75, 0x74, 0x6f, 0x20, 0x63, 0x75, 0x74, 0x65, 0x3a, 0x3a, 0x61, 0x73, 0x5f, 0x70, 0x6f
        /* <DEDUP_REMOVED lines=24> */
        /*0262*/ 	.byte	0x3c, 0x34, 0x30, 0x39, 0x36, 0x3e, 0x3e, 0x3e, 0x3e, 0x5d, 0x00
	.type		__unnamed_2,@object
	.size		__unnamed_2,(.L_2 - __unnamed_2)
__unnamed_2:
        /* <DEDUP_REMOVED lines=40> */
        /*04ed*/ 	.byte	0x74, 0x65, 0x3a, 0x3a, 0x43, 0x3c, 0x30, 0x3e, 0x3e, 0x3e, 0x3e, 0x5d, 0x00
.L_2:


//--------------------- .nv.shared._ZN7cutlass13device_kernelINS_4gemm6kernel13GemmUniversalIN4cute5tupleIJiiiiEEENS1_10collective13CollectiveMmaINS1_35MainloopSm100TmaUmmaWarpSpecializedILi3ELi2ELi4ENS5_IJNS4_1CILi1EEESB_SB_EEEEENS5_IJNSA_ILi64EEENSA_ILi128EEESE_EEENS_12float_e4m3_tENS5_IJlSB_lEEESH_SI_NS4_8TiledMMAINS4_8MMA_AtomIJNS4_10MMA_TraitsINS4_19SM100_MMA_F8F6F4_SSEJSH_SH_fSE_SF_NS4_17integral_constantINS4_4UMMA5MajorELSP_0EEESQ_NSN_INSO_7ScaleInELSR_0EEESS_EEEEEENS4_6LayoutISC_NS5_IJNSA_ILi0EEESW_SW_EEEEENS5_IJNS4_10UnderscoreESZ_SZ_EEEEENS4_13SM90_TMA_LOADENS4_14ComposedLayoutINS4_7SwizzleILi2ELi4ELi3EEENS4_18smem_ptr_flag_bitsILi8EEENSV_INS5_IJNSA_ILi8EEESE_EEENS5_IJSE_SB_EEEEEEEvNS4_8identityES12_S1C_vS1D_EENS_8epilogue10collective18CollectiveEpilogueINS1F_23Sm100TmaWarpSpecializedILi2ELi2ELi32ELb0ELb0EEEJSG_NS5_IJNSV_ISE_SB_EES1K_EEESH_SI_SH_SI_NS1F_6fusion15FusionCallbacksIS1J_NS1M_17LinearCombinationISH_fSH_fLNS_15FloatRoundStyleE2EEESG_S1L_JEEENS4_5SM1004TMEM4LOAD26SM100_TMEM_LOAD_16dp32b32xES12_S1C_NS4_39AutoVectorizingCopyWithAssumedAlignmentILi128EEENS4_14SM90_TMA_STOREES1C_S1X_S1X_EEEvvEEEEvNT_6ParamsE --------------------------
	.section	.nv.shared._ZN7cutlass13device_kernelINS_4gemm6kernel13GemmUniversalIN4cute5tupleIJiiiiEEENS1_10collective13CollectiveMmaINS1_35MainloopSm100TmaUmmaWarpSpecializedILi3ELi2ELi4ENS5_IJNS4_1CILi1EEESB_SB_EEEEENS5_IJNSA_ILi64EEENSA_ILi128EEESE_EEENS_12float_e4m3_tENS5_IJlSB_lEEESH_SI_NS4_8TiledMMAINS4_8MMA_AtomIJNS4_10MMA_TraitsINS4_19SM100_MMA_F8F6F4_SSEJSH_SH_fSE_SF_NS4_17integral_constantINS4_4UMMA5MajorELSP_0EEESQ_NSN_INSO_7ScaleInELSR_0EEESS_EEEEEENS4_6LayoutISC_NS5_IJNSA_ILi0EEESW_SW_EEEEENS5_IJNS4_10UnderscoreESZ_SZ_EEEEENS4_13SM90_TMA_LOADENS4_14ComposedLayoutINS4_7SwizzleILi2ELi4ELi3EEENS4_18smem_ptr_flag_bitsILi8EEENSV_INS5_IJNSA_ILi8EEESE_EEENS5_IJSE_SB_EEEEEEEvNS4_8identityES12_S1C_vS1D_EENS_8epilogue10collective18CollectiveEpilogueINS1F_23Sm100TmaWarpSpecializedILi2ELi2ELi32ELb0ELb0EEEJSG_NS5_IJNSV_ISE_SB_EES1K_EEESH_SI_SH_SI_NS1F_6fusion15FusionCallbacksIS1J_NS1M_17LinearCombinationISH_fSH_fLNS_15FloatRoundStyleE2EEESG_S1L_JEEENS4_5SM1004TMEM4LOAD26SM100_TMEM_LOAD_16dp32b32xES12_S1C_NS4_39AutoVectorizingCopyWithAssumedAlignmentILi128EEENS4_14SM90_TMA_STOREES1C_S1X_S1X_EEEvvEEEEvNT_6ParamsE,"aw",@nobits
	.sectionflags	@""
	.align	16
	.zero		1024


//--------------------- .nv.shared.reserved.0     --------------------------
	.section	.nv.shared.reserved.0,"aw",@nobits
	.weak		__nv_reservedSMEM_offset_0_alias
	.size		__nv_reservedSMEM_offset_0_alias, 0, 64
	.other		__nv_reservedSMEM_offset_0_alias,@"STO_CUDA_RESERVED_SHARED STV_DEFAULT"
__nv_reservedSMEM_offset_0_alias:
	.zero		0
.nv.shared.reserved.0:
	.zero		64
	.weak		__nv_reservedSMEM_tcgen05_partition
	.type		__nv_reservedSMEM_tcgen05_partition,@object
	.size		__nv_reservedSMEM_tcgen05_partition,(.L_0 - __nv_reservedSMEM_tcgen05_partition)
__nv_reservedSMEM_tcgen05_partition:
	.zero		32
.L_0:


//--------------------- .nv.global                --------------------------
	.section	.nv.global,"aw",@nobits
.nv.global:
	.type		_ZN39_INTERNAL_a37b14e0_4_k_cu_e3376dd6_75904cute1_E,@object
	.size		_ZN39_INTERNAL_a37b14e0_4_k_cu_e3376dd6_75904cute1_E,(_ZN39_INTERNAL_a37b14e0_4_k_cu_e3376dd6_75904cuda3std3__45__cpo6cbeginE - _ZN39_INTERNAL_a37b14e0_4_k_cu_e3376dd6_75904cute1_E)
_ZN39_INTERNAL_a37b14e0_4_k_cu_e3376dd6_75904cute1_E:
	.zero		1
	.type		_ZN39_INTERNAL_a37b14e0_4_k_cu_e3376dd6_75904cuda3std3__45__cpo6cbeginE,@object
	.size		_ZN39_INTERNAL_a37b14e0_4_k_cu_e3376dd6_75904cuda3std3__45__cpo6cbeginE,(_ZN39_INTERNAL_a37b14e0_4_k_cu_e3376dd6_75904cuda3std3__48in_placeE - _ZN39_INTERNAL_a37b14e0_4_k_cu_e3376dd6_75904cuda3std3__45__cpo6cbeginE)
_ZN39_INTERNAL_a37b14e0_4_k_cu_e3376dd6_75904cuda3std3__45__cpo6cbeginE:
	.zero		1
	.type		_ZN39_INTERNAL_a37b14e0_4_k_cu_e3376dd6_75904cuda3std3__48in_placeE,@object
	.size		_ZN39_INTERNAL_a37b14e0_4_k_cu_e3376dd6_75904cuda3std3__48in_placeE,(_ZN39_INTERNAL_a37b14e0_4_k_cu_e3376dd6_75904cuda3std6ranges3__45__cpo9iter_moveE - _ZN39_INTERNAL_a37b14e0_4_k_cu_e3376dd6_75904cuda3std3__48in_placeE)
_ZN39_INTERNAL_a37b14e0_4_k_cu_e3376dd6_75904cuda3std3__48in_placeE:
	.zero		1
	.type		_ZN39_INTERNAL_a37b14e0_4_k_cu_e3376dd6_75904cuda3std6ranges3__45__cpo9iter_moveE,@object
	.size		_ZN39_INTERNAL_a37b14e0_4_k_cu_e3376dd6_75904cuda3std6ranges3__45__cpo9iter_moveE,(_ZN39_INTERNAL_a37b14e0_4_k_cu_e3376dd6_75904cuda3std3__45__cpo5beginE - _ZN39_INTERNAL_a37b14e0_4_k_cu_e3376dd6_75904cuda3std6ranges3__45__cpo9iter_moveE)
_ZN39_INTERNAL_a37b14e0_4_k_cu_e3376dd6_75904cuda3std6ranges3__45__cpo9iter_moveE:
	.zero		1
	.type		_ZN39_INTERNAL_a37b14e0_4_k_cu_e3376dd6_75904cuda3std3__45__cpo5beginE,@object
	.size		_ZN39_INTERNAL_a37b14e0_4_k_cu_e3376dd6_75904cuda3std3__45__cpo5beginE,(_ZN39_INTERNAL_a37b14e0_4_k_cu_e3376dd6_75904cuda3std3__441_GLOBAL__N__a37b14e0_4_k_cu_e3376dd6_75906ignoreE - _ZN39_INTERNAL_a37b14e0_4_k_cu_e3376dd6_75904cuda3std3__45__cpo5beginE)
_ZN39_INTERNAL_a37b14e0_4_k_cu_e3376dd6_75904cuda3std3__45__cpo5beginE:
	.zero		1
	.type		_ZN39_INTERNAL_a37b14e0_4_k_cu_e3376dd6_75904cuda3std3__441_GLOBAL__N__a37b14e0_4_k_cu_e3376dd6_75906ignoreE,@object
	.size		_ZN39_INTERNAL_a37b14e0_4_k_cu_e3376dd6_75904cuda3std3__441_GLOBAL__N__a37b14e0_4_k_cu_e3376dd6_75906ignoreE,(_ZN39_INTERNAL_a37b14e0_4_k_cu_e3376dd6_75904cute7productE - _ZN39_INTERNAL_a37b14e0_4_k_cu_e3376dd6_75904cuda3std3__441_GLOBAL__N__a37b14e0_4_k_cu_e3376dd6_75906ignoreE)
_ZN39_INTERNAL_a37b14e0_4_k_cu_e3376dd6_75904cuda3std3__441_GLOBAL__N__a37b14e0_4_k_cu_e3376dd6_75906ignoreE:
	.zero		1
	.type		_ZN39_INTERNAL_a37b14e0_4_k_cu_e3376dd6_75904cute7productE,@object
	.size		_ZN39_INTERNAL_a37b14e0_4_k_cu_e3376dd6_75904cute7productE,(_ZN39_INTERNAL_a37b14e0_4_k_cu_e3376dd6_75904cuda3std3__45__cpo3endE - _ZN39_INTERNAL_a37b14e0_4_k_cu_e3376dd6_75904cute7productE)
_ZN39_INTERNAL_a37b14e0_4_k_cu_e3376dd6_75904cute7productE:
	.zero		1
	.type		_ZN39_INTERNAL_a37b14e0_4_k_cu_e3376dd6_75904cuda3std3__45__cpo3endE,@object
	.size		_ZN39_INTERNAL_a37b14e0_4_k_cu_e3376dd6_75904cuda3std3__45__cpo3endE,(_ZN39_INTERNAL_a37b14e0_4_k_cu_e3376dd6_75904cuda3std3__419piecewise_constructE - _ZN39_INTERNAL_a37b14e0_4_k_cu_e3376dd6_75904cuda3std3__45__cpo3endE)
_ZN39_INTERNAL_a37b14e0_4_k_cu_e3376dd6_75904cuda3std3__45__cpo3endE:
	.zero		1
	.type		_ZN39_INTERNAL_a37b14e0_4_k_cu_e3376dd6_75904cuda3std3__419piecewise_constructE,@object
	.size		_ZN39_INTERNAL_a37b14e0_4_k_cu_e3376dd6_75904cuda3std3__419piecewise_constructE,(_ZN39_INTERNAL_a37b14e0_4_k_cu_e3376dd6_75904cuda3std3__45__cpo4cendE - _ZN39_INTERNAL_a37b14e0_4_k_cu_e3376dd6_75904cuda3std3__419piecewise_constructE)
_ZN39_INTERNAL_a37b14e0_4_k_cu_e3376dd6_75904cuda3std3__419piecewise_constructE:
	.zero		1
	.type		_ZN39_INTERNAL_a37b14e0_4_k_cu_e3376dd6_75904cuda3std3__45__cpo4cendE,@object
	.size		_ZN39_INTERNAL_a37b14e0_4_k_cu_e3376dd6_75904cuda3std3__45__cpo4cendE,(_ZN39_INTERNAL_a37b14e0_4_k_cu_e3376dd6_75904cuda3std6ranges3__45__cpo4swapE - _ZN39_INTERNAL_a37b14e0_4_k_cu_e3376dd6_75904cuda3std3__45__cpo4cendE)
_ZN39_INTERNAL_a37b14e0_4_k_cu_e3376dd6_75904cuda3std3__45__cpo4cendE:
	.zero		1
	.type		_ZN39_INTERNAL_a37b14e0_4_k_cu_e3376dd6_75904cuda3std6ranges3__45__cpo4swapE,@object
	.size		_ZN39_INTERNAL_a37b14e0_4_k_cu_e3376dd6_75904cuda3std6ranges3__45__cpo4swapE,(.L_10 - _ZN39_INTERNAL_a37b14e0_4_k_cu_e3376dd6_75904cuda3std6ranges3__45__cpo4swapE)
_ZN39_INTERNAL_a37b14e0_4_k_cu_e3376dd6_75904cuda3std6ranges3__45__cpo4swapE:
	.zero		1
.L_10:


//--------------------- .nv.constant0._ZN7cutlass13device_kernelINS_4gemm6kernel13GemmUniversalIN4cute5tupleIJiiiiEEENS1_10collective13CollectiveMmaINS1_35MainloopSm100TmaUmmaWarpSpecializedILi3ELi2ELi4ENS5_IJNS4_1CILi1EEESB_SB_EEEEENS5_IJNSA_ILi64EEENSA_ILi128EEESE_EEENS_12float_e4m3_tENS5_IJlSB_lEEESH_SI_NS4_8TiledMMAINS4_8MMA_AtomIJNS4_10MMA_TraitsINS4_19SM100_MMA_F8F6F4_SSEJSH_SH_fSE_SF_NS4_17integral_constantINS4_4UMMA5MajorELSP_0EEESQ_NSN_INSO_7ScaleInELSR_0EEESS_EEEEEENS4_6LayoutISC_NS5_IJNSA_ILi0EEESW_SW_EEEEENS5_IJNS4_10UnderscoreESZ_SZ_EEEEENS4_13SM90_TMA_LOADENS4_14ComposedLayoutINS4_7SwizzleILi2ELi4ELi3EEENS4_18smem_ptr_flag_bitsILi8EEENSV_INS5_IJNSA_ILi8EEESE_EEENS5_IJSE_SB_EEEEEEEvNS4_8identityES12_S1C_vS1D_EENS_8epilogue10collective18CollectiveEpilogueINS1F_23Sm100TmaWarpSpecializedILi2ELi2ELi32ELb0ELb0EEEJSG_NS5_IJNSV_ISE_SB_EES1K_EEESH_SI_SH_SI_NS1F_6fusion15FusionCallbacksIS1J_NS1M_17LinearCombinationISH_fSH_fLNS_15FloatRoundStyleE2EEESG_S1L_JEEENS4_5SM1004TMEM4LOAD26SM100_TMEM_LOAD_16dp32b32xES12_S1C_NS4_39AutoVectorizingCopyWithAssumedAlignmentILi128EEENS4_14SM90_TMA_STOREES1C_S1X_S1X_EEEvvEEEEvNT_6ParamsE --------------------------
	.section	.nv.constant0._ZN7cutlass13device_kernelINS_4gemm6kernel13GemmUniversalIN4cute5tupleIJiiiiEEENS1_10collective13CollectiveMmaINS1_35MainloopSm100TmaUmmaWarpSpecializedILi3ELi2ELi4ENS5_IJNS4_1CILi1EEESB_SB_EEEEENS5_IJNSA_ILi64EEENSA_ILi128EEESE_EEENS_12float_e4m3_tENS5_IJlSB_lEEESH_SI_NS4_8TiledMMAINS4_8MMA_AtomIJNS4_10MMA_TraitsINS4_19SM100_MMA_F8F6F4_SSEJSH_SH_fSE_SF_NS4_17integral_constantINS4_4UMMA5MajorELSP_0EEESQ_NSN_INSO_7ScaleInELSR_0EEESS_EEEEEENS4_6LayoutISC_NS5_IJNSA_ILi0EEESW_SW_EEEEENS5_IJNS4_10UnderscoreESZ_SZ_EEEEENS4_13SM90_TMA_LOADENS4_14ComposedLayoutINS4_7SwizzleILi2ELi4ELi3EEENS4_18smem_ptr_flag_bitsILi8EEENSV_INS5_IJNSA_ILi8EEESE_EEENS5_IJSE_SB_EEEEEEEvNS4_8identityES12_S1C_vS1D_EENS_8epilogue10collective18CollectiveEpilogueINS1F_23Sm100TmaWarpSpecializedILi2ELi2ELi32ELb0ELb0EEEJSG_NS5_IJNSV_ISE_SB_EES1K_EEESH_SI_SH_SI_NS1F_6fusion15FusionCallbacksIS1J_NS1M_17LinearCombinationISH_fSH_fLNS_15FloatRoundStyleE2EEESG_S1L_JEEENS4_5SM1004TMEM4LOAD26SM100_TMEM_LOAD_16dp32b32xES12_S1C_NS4_39AutoVectorizingCopyWithAssumedAlignmentILi128EEENS4_14SM90_TMA_STOREES1C_S1X_S1X_EEEvvEEEEvNT_6ParamsE,"a",@progbits
	.sectionflags	@""
	.align	4
.nv.constant0._ZN7cutlass13device_kernelINS_4gemm6kernel13GemmUniversalIN4cute5tupleIJiiiiEEENS1_10collective13CollectiveMmaINS1_35MainloopSm100TmaUmmaWarpSpecializedILi3ELi2ELi4ENS5_IJNS4_1CILi1EEESB_SB_EEEEENS5_IJNSA_ILi64EEENSA_ILi128EEESE_EEENS_12float_e4m3_tENS5_IJlSB_lEEESH_SI_NS4_8TiledMMAINS4_8MMA_AtomIJNS4_10MMA_TraitsINS4_19SM100_MMA_F8F6F4_SSEJSH_SH_fSE_SF_NS4_17integral_constantINS4_4UMMA5MajorELSP_0EEESQ_NSN_INSO_7ScaleInELSR_0EEESS_EEEEEENS4_6LayoutISC_NS5_IJNSA_ILi0EEESW_SW_EEEEENS5_IJNS4_10UnderscoreESZ_SZ_EEEEENS4_13SM90_TMA_LOADENS4_14ComposedLayoutINS4_7SwizzleILi2ELi4ELi3EEENS4_18smem_ptr_flag_bitsILi8EEENSV_INS5_IJNSA_ILi8EEESE_EEENS5_IJSE_SB_EEEEEEEvNS4_8identityES12_S1C_vS1D_EENS_8epilogue10collective18CollectiveEpilogueINS1F_23Sm100TmaWarpSpecializedILi2ELi2ELi32ELb0ELb0EEEJSG_NS5_IJNSV_ISE_SB_EES1K_EEESH_SI_SH_SI_NS1F_6fusion15FusionCallbacksIS1J_NS1M_17LinearCombinationISH_fSH_fLNS_15FloatRoundStyleE2EEESG_S1L_JEEENS4_5SM1004TMEM4LOAD26SM100_TMEM_LOAD_16dp32b32xES12_S1C_NS4_39AutoVectorizingCopyWithAssumedAlignmentILi128EEENS4_14SM90_TMA_STOREES1C_S1X_S1X_EEEvvEEEEvNT_6ParamsE:
	.zero		2944


//--------------------- SYMBOLS --------------------------

	.type		.nv.reservedSmem.offset0,@object
	.size		.nv.reservedSmem.offset0,0x4
	.type		.nv.reservedSmem.cap,@object
	.size		.nv.reservedSmem.cap,0x4
	.type		__assertfail,@function
